//
// Generated by NVIDIA NVVM Compiler
//
// Compiler Build ID: CL-36424714
// Cuda compilation tools, release 13.0, V13.0.88
// Based on NVVM 20.0.0
//

.version 9.0
.target sm_100
.address_size 64

	// .globl	initrand
.func  (.param .align 16 .b8 func_retval0[16]) __internal_trig_reduction_slowpathd
(
	.param .b64 __internal_trig_reduction_slowpathd_param_0
)
;
.func  (.param .b64 func_retval0) __internal_accurate_pow
(
	.param .b64 __internal_accurate_pow_param_0,
	.param .b64 __internal_accurate_pow_param_1
)
;
.global .align 4 .b8 precalc_xorwow_matrix[102400];
.global .align 4 .b8 precalc_xorwow_offset_matrix[102400];
.global .align 4 .b8 mrg32k3aM1[2304];
.global .align 4 .b8 mrg32k3aM2[2304];
.global .align 4 .b8 mrg32k3aM1SubSeq[2016];
.global .align 4 .b8 mrg32k3aM2SubSeq[2016];
.global .align 4 .b8 mrg32k3aM1Seq[2304];
.global .align 4 .b8 mrg32k3aM2Seq[2304];
.const .align 8 .b8 __cr_lgamma_table[72];
.global .align 8 .b8 __cudart_i2opi_d[144] = {8, 93, 141, 31, 177, 95, 251, 107, 234, 146, 82, 138, 247, 57, 7, 61, 123, 241, 229, 235, 199, 186, 39, 117, 45, 234, 95, 158, 102, 63, 70, 79, 183, 9, 203, 39, 207, 126, 54, 109, 31, 109, 10, 90, 139, 17, 47, 239, 15, 152, 5, 222, 255, 151, 248, 31, 59, 40, 249, 189, 139, 95, 132, 156, 244, 57, 83, 131, 57, 214, 145, 57, 65, 126, 95, 180, 38, 112, 156, 233, 132, 68, 187, 46, 245, 53, 130, 232, 62, 167, 41, 177, 28, 235, 29, 254, 28, 146, 209, 9, 234, 46, 73, 6, 224, 210, 77, 66, 58, 110, 36, 183, 97, 197, 187, 222, 171, 99, 81, 254, 65, 144, 67, 60, 153, 149, 98, 219, 192, 221, 52, 245, 209, 87, 39, 252, 41, 21, 68, 78, 110, 131, 249, 162};
.global .align 16 .b8 __cudart_sin_cos_coeffs[128] = {70, 210, 176, 44, 241, 229, 90, 190, 146, 227, 172, 105, 227, 29, 199, 62, 161, 98, 219, 25, 160, 1, 42, 191, 24, 8, 17, 17, 17, 17, 129, 63, 84, 85, 85, 85, 85, 85, 197, 191, 0, 0, 0, 0, 0, 0, 0, 0, 0, 0, 0, 0, 0, 0, 0, 0, 100, 129, 253, 32, 131, 255, 168, 189, 40, 133, 239, 193, 167, 238, 33, 62, 217, 230, 6, 142, 79, 126, 146, 190, 233, 188, 221, 25, 160, 1, 250, 62, 71, 93, 193, 22, 108, 193, 86, 191, 81, 85, 85, 85, 85, 85, 165, 63, 0, 0, 0, 0, 0, 0, 224, 191, 0, 0, 0, 0, 0, 0, 240, 63};

.visible .entry initrand(
	.param .u64 .ptr .align 1 initrand_param_0,
	.param .u32 initrand_param_1
)
{
	.reg .pred 	%p<26>;
	.reg .b32 	%r<413>;
	.reg .b64 	%rd<18>;

	ld.param.u64 	%rd9, [initrand_param_0];
	ld.param.u32 	%r187, [initrand_param_1];
	mov.u32 	%r188, %ctaid.x;
	mov.u32 	%r1, %ntid.x;
	mov.u32 	%r189, %tid.x;
	mad.lo.s32 	%r318, %r188, %r1, %r189;
	setp.ge.s32 	%p1, %r318, %r187;
	@%p1 bra 	$L__BB0_45;
	mov.u32 	%r190, %nctaid.x;
	mul.lo.s32 	%r3, %r1, %r190;
	cvta.to.global.u64 	%rd1, %rd9;
	mov.u64 	%rd12, precalc_xorwow_matrix;
$L__BB0_2:
	cvt.s64.s32 	%rd2, %r318;
	mul.wide.s32 	%rd10, %r318, 48;
	add.s64 	%rd3, %rd1, %rd10;
	mov.b32 	%r191, 1478573778;
	mov.b32 	%r192, 716983765;
	st.global.v2.u32 	[%rd3], {%r192, %r191};
	mov.b32 	%r193, -123459836;
	mov.b32 	%r194, 1163863128;
	st.global.v2.u32 	[%rd3+8], {%r194, %r193};
	mov.b32 	%r195, 1360900310;
	mov.b32 	%r196, -589760388;
	st.global.v2.u32 	[%rd3+16], {%r196, %r195};
	setp.eq.s32 	%p2, %r318, 0;
	@%p2 bra 	$L__BB0_44;
	mov.b32 	%r319, 0;
	mov.u64 	%rd17, %rd2;
$L__BB0_4:
	and.b64  	%rd5, %rd17, 3;
	setp.eq.s64 	%p3, %rd5, 0;
	@%p3 bra 	$L__BB0_43;
	mul.wide.u32 	%rd11, %r319, 3200;
	add.s64 	%rd6, %rd12, %rd11;
	cvt.u32.u64 	%r6, %rd5;
	mov.b32 	%r320, 0;
$L__BB0_6:
	mov.b32 	%r333, 0;
	mov.u32 	%r334, %r333;
	mov.u32 	%r335, %r333;
	mov.u32 	%r336, %r333;
	mov.u32 	%r337, %r333;
	mov.u32 	%r326, %r333;
$L__BB0_7:
	mul.wide.u32 	%rd13, %r326, 4;
	add.s64 	%rd14, %rd3, %rd13;
	ld.global.u32 	%r14, [%rd14+4];
	shl.b32 	%r15, %r326, 5;
	mov.b32 	%r332, 0;
$L__BB0_8:
	.pragma "nounroll";
	shr.u32 	%r201, %r14, %r332;
	and.b32  	%r202, %r201, 1;
	setp.eq.b32 	%p4, %r202, 1;
	not.pred 	%p5, %p4;
	add.s32 	%r203, %r15, %r332;
	mul.lo.s32 	%r204, %r203, 5;
	mul.wide.u32 	%rd15, %r204, 4;
	add.s64 	%rd7, %rd6, %rd15;
	@%p5 bra 	$L__BB0_10;
	ld.global.nc.u32 	%r205, [%rd7];
	xor.b32  	%r337, %r337, %r205;
	ld.global.nc.u32 	%r206, [%rd7+4];
	xor.b32  	%r336, %r336, %r206;
	ld.global.nc.u32 	%r207, [%rd7+8];
	xor.b32  	%r335, %r335, %r207;
	ld.global.nc.u32 	%r208, [%rd7+12];
	xor.b32  	%r334, %r334, %r208;
	ld.global.nc.u32 	%r209, [%rd7+16];
	xor.b32  	%r333, %r333, %r209;
$L__BB0_10:
	and.b32  	%r211, %r201, 2;
	setp.eq.s32 	%p6, %r211, 0;
	@%p6 bra 	$L__BB0_12;
	ld.global.nc.u32 	%r212, [%rd7+20];
	xor.b32  	%r337, %r337, %r212;
	ld.global.nc.u32 	%r213, [%rd7+24];
	xor.b32  	%r336, %r336, %r213;
	ld.global.nc.u32 	%r214, [%rd7+28];
	xor.b32  	%r335, %r335, %r214;
	ld.global.nc.u32 	%r215, [%rd7+32];
	xor.b32  	%r334, %r334, %r215;
	ld.global.nc.u32 	%r216, [%rd7+36];
	xor.b32  	%r333, %r333, %r216;
$L__BB0_12:
	and.b32  	%r218, %r201, 4;
	setp.eq.s32 	%p7, %r218, 0;
	@%p7 bra 	$L__BB0_14;
	ld.global.nc.u32 	%r219, [%rd7+40];
	xor.b32  	%r337, %r337, %r219;
	ld.global.nc.u32 	%r220, [%rd7+44];
	xor.b32  	%r336, %r336, %r220;
	ld.global.nc.u32 	%r221, [%rd7+48];
	xor.b32  	%r335, %r335, %r221;
	ld.global.nc.u32 	%r222, [%rd7+52];
	xor.b32  	%r334, %r334, %r222;
	ld.global.nc.u32 	%r223, [%rd7+56];
	xor.b32  	%r333, %r333, %r223;
$L__BB0_14:
	and.b32  	%r225, %r201, 8;
	setp.eq.s32 	%p8, %r225, 0;
	@%p8 bra 	$L__BB0_16;
	ld.global.nc.u32 	%r226, [%rd7+60];
	xor.b32  	%r337, %r337, %r226;
	ld.global.nc.u32 	%r227, [%rd7+64];
	xor.b32  	%r336, %r336, %r227;
	ld.global.nc.u32 	%r228, [%rd7+68];
	xor.b32  	%r335, %r335, %r228;
	ld.global.nc.u32 	%r229, [%rd7+72];
	xor.b32  	%r334, %r334, %r229;
	ld.global.nc.u32 	%r230, [%rd7+76];
	xor.b32  	%r333, %r333, %r230;
$L__BB0_16:
	and.b32  	%r232, %r201, 16;
	setp.eq.s32 	%p9, %r232, 0;
	@%p9 bra 	$L__BB0_18;
	ld.global.nc.u32 	%r233, [%rd7+80];
	xor.b32  	%r337, %r337, %r233;
	ld.global.nc.u32 	%r234, [%rd7+84];
	xor.b32  	%r336, %r336, %r234;
	ld.global.nc.u32 	%r235, [%rd7+88];
	xor.b32  	%r335, %r335, %r235;
	ld.global.nc.u32 	%r236, [%rd7+92];
	xor.b32  	%r334, %r334, %r236;
	ld.global.nc.u32 	%r237, [%rd7+96];
	xor.b32  	%r333, %r333, %r237;
$L__BB0_18:
	and.b32  	%r239, %r201, 32;
	setp.eq.s32 	%p10, %r239, 0;
	@%p10 bra 	$L__BB0_20;
	ld.global.nc.u32 	%r240, [%rd7+100];
	xor.b32  	%r337, %r337, %r240;
	ld.global.nc.u32 	%r241, [%rd7+104];
	xor.b32  	%r336, %r336, %r241;
	ld.global.nc.u32 	%r242, [%rd7+108];
	xor.b32  	%r335, %r335, %r242;
	ld.global.nc.u32 	%r243, [%rd7+112];
	xor.b32  	%r334, %r334, %r243;
	ld.global.nc.u32 	%r244, [%rd7+116];
	xor.b32  	%r333, %r333, %r244;
$L__BB0_20:
	and.b32  	%r246, %r201, 64;
	setp.eq.s32 	%p11, %r246, 0;
	@%p11 bra 	$L__BB0_22;
	ld.global.nc.u32 	%r247, [%rd7+120];
	xor.b32  	%r337, %r337, %r247;
	ld.global.nc.u32 	%r248, [%rd7+124];
	xor.b32  	%r336, %r336, %r248;
	ld.global.nc.u32 	%r249, [%rd7+128];
	xor.b32  	%r335, %r335, %r249;
	ld.global.nc.u32 	%r250, [%rd7+132];
	xor.b32  	%r334, %r334, %r250;
	ld.global.nc.u32 	%r251, [%rd7+136];
	xor.b32  	%r333, %r333, %r251;
$L__BB0_22:
	and.b32  	%r253, %r201, 128;
	setp.eq.s32 	%p12, %r253, 0;
	@%p12 bra 	$L__BB0_24;
	ld.global.nc.u32 	%r254, [%rd7+140];
	xor.b32  	%r337, %r337, %r254;
	ld.global.nc.u32 	%r255, [%rd7+144];
	xor.b32  	%r336, %r336, %r255;
	ld.global.nc.u32 	%r256, [%rd7+148];
	xor.b32  	%r335, %r335, %r256;
	ld.global.nc.u32 	%r257, [%rd7+152];
	xor.b32  	%r334, %r334, %r257;
	ld.global.nc.u32 	%r258, [%rd7+156];
	xor.b32  	%r333, %r333, %r258;
$L__BB0_24:
	and.b32  	%r260, %r201, 256;
	setp.eq.s32 	%p13, %r260, 0;
	@%p13 bra 	$L__BB0_26;
	ld.global.nc.u32 	%r261, [%rd7+160];
	xor.b32  	%r337, %r337, %r261;
	ld.global.nc.u32 	%r262, [%rd7+164];
	xor.b32  	%r336, %r336, %r262;
	ld.global.nc.u32 	%r263, [%rd7+168];
	xor.b32  	%r335, %r335, %r263;
	ld.global.nc.u32 	%r264, [%rd7+172];
	xor.b32  	%r334, %r334, %r264;
	ld.global.nc.u32 	%r265, [%rd7+176];
	xor.b32  	%r333, %r333, %r265;
$L__BB0_26:
	and.b32  	%r267, %r201, 512;
	setp.eq.s32 	%p14, %r267, 0;
	@%p14 bra 	$L__BB0_28;
	ld.global.nc.u32 	%r268, [%rd7+180];
	xor.b32  	%r337, %r337, %r268;
	ld.global.nc.u32 	%r269, [%rd7+184];
	xor.b32  	%r336, %r336, %r269;
	ld.global.nc.u32 	%r270, [%rd7+188];
	xor.b32  	%r335, %r335, %r270;
	ld.global.nc.u32 	%r271, [%rd7+192];
	xor.b32  	%r334, %r334, %r271;
	ld.global.nc.u32 	%r272, [%rd7+196];
	xor.b32  	%r333, %r333, %r272;
$L__BB0_28:
	and.b32  	%r274, %r201, 1024;
	setp.eq.s32 	%p15, %r274, 0;
	@%p15 bra 	$L__BB0_30;
	ld.global.nc.u32 	%r275, [%rd7+200];
	xor.b32  	%r337, %r337, %r275;
	ld.global.nc.u32 	%r276, [%rd7+204];
	xor.b32  	%r336, %r336, %r276;
	ld.global.nc.u32 	%r277, [%rd7+208];
	xor.b32  	%r335, %r335, %r277;
	ld.global.nc.u32 	%r278, [%rd7+212];
	xor.b32  	%r334, %r334, %r278;
	ld.global.nc.u32 	%r279, [%rd7+216];
	xor.b32  	%r333, %r333, %r279;
$L__BB0_30:
	and.b32  	%r281, %r201, 2048;
	setp.eq.s32 	%p16, %r281, 0;
	@%p16 bra 	$L__BB0_32;
	ld.global.nc.u32 	%r282, [%rd7+220];
	xor.b32  	%r337, %r337, %r282;
	ld.global.nc.u32 	%r283, [%rd7+224];
	xor.b32  	%r336, %r336, %r283;
	ld.global.nc.u32 	%r284, [%rd7+228];
	xor.b32  	%r335, %r335, %r284;
	ld.global.nc.u32 	%r285, [%rd7+232];
	xor.b32  	%r334, %r334, %r285;
	ld.global.nc.u32 	%r286, [%rd7+236];
	xor.b32  	%r333, %r333, %r286;
$L__BB0_32:
	and.b32  	%r288, %r201, 4096;
	setp.eq.s32 	%p17, %r288, 0;
	@%p17 bra 	$L__BB0_34;
	ld.global.nc.u32 	%r289, [%rd7+240];
	xor.b32  	%r337, %r337, %r289;
	ld.global.nc.u32 	%r290, [%rd7+244];
	xor.b32  	%r336, %r336, %r290;
	ld.global.nc.u32 	%r291, [%rd7+248];
	xor.b32  	%r335, %r335, %r291;
	ld.global.nc.u32 	%r292, [%rd7+252];
	xor.b32  	%r334, %r334, %r292;
	ld.global.nc.u32 	%r293, [%rd7+256];
	xor.b32  	%r333, %r333, %r293;
$L__BB0_34:
	and.b32  	%r295, %r201, 8192;
	setp.eq.s32 	%p18, %r295, 0;
	@%p18 bra 	$L__BB0_36;
	ld.global.nc.u32 	%r296, [%rd7+260];
	xor.b32  	%r337, %r337, %r296;
	ld.global.nc.u32 	%r297, [%rd7+264];
	xor.b32  	%r336, %r336, %r297;
	ld.global.nc.u32 	%r298, [%rd7+268];
	xor.b32  	%r335, %r335, %r298;
	ld.global.nc.u32 	%r299, [%rd7+272];
	xor.b32  	%r334, %r334, %r299;
	ld.global.nc.u32 	%r300, [%rd7+276];
	xor.b32  	%r333, %r333, %r300;
$L__BB0_36:
	and.b32  	%r302, %r201, 16384;
	setp.eq.s32 	%p19, %r302, 0;
	@%p19 bra 	$L__BB0_38;
	ld.global.nc.u32 	%r303, [%rd7+280];
	xor.b32  	%r337, %r337, %r303;
	ld.global.nc.u32 	%r304, [%rd7+284];
	xor.b32  	%r336, %r336, %r304;
	ld.global.nc.u32 	%r305, [%rd7+288];
	xor.b32  	%r335, %r335, %r305;
	ld.global.nc.u32 	%r306, [%rd7+292];
	xor.b32  	%r334, %r334, %r306;
	ld.global.nc.u32 	%r307, [%rd7+296];
	xor.b32  	%r333, %r333, %r307;
$L__BB0_38:
	and.b32  	%r309, %r201, 32768;
	setp.eq.s32 	%p20, %r309, 0;
	@%p20 bra 	$L__BB0_40;
	ld.global.nc.u32 	%r310, [%rd7+300];
	xor.b32  	%r337, %r337, %r310;
	ld.global.nc.u32 	%r311, [%rd7+304];
	xor.b32  	%r336, %r336, %r311;
	ld.global.nc.u32 	%r312, [%rd7+308];
	xor.b32  	%r335, %r335, %r312;
	ld.global.nc.u32 	%r313, [%rd7+312];
	xor.b32  	%r334, %r334, %r313;
	ld.global.nc.u32 	%r314, [%rd7+316];
	xor.b32  	%r333, %r333, %r314;
$L__BB0_40:
	add.s32 	%r332, %r332, 16;
	setp.ne.s32 	%p21, %r332, 32;
	@%p21 bra 	$L__BB0_8;
	mad.lo.s32 	%r315, %r326, -31, %r15;
	add.s32 	%r326, %r315, 1;
	setp.ne.s32 	%p22, %r326, 5;
	@%p22 bra 	$L__BB0_7;
	st.global.u32 	[%rd3+4], %r337;
	st.global.u32 	[%rd3+8], %r336;
	st.global.u32 	[%rd3+12], %r335;
	st.global.u32 	[%rd3+16], %r334;
	st.global.u32 	[%rd3+20], %r333;
	add.s32 	%r320, %r320, 1;
	setp.lt.u32 	%p23, %r320, %r6;
	@%p23 bra 	$L__BB0_6;
$L__BB0_43:
	shr.u64 	%rd8, %rd17, 2;
	add.s32 	%r319, %r319, 1;
	setp.gt.u64 	%p24, %rd17, 3;
	mov.u64 	%rd17, %rd8;
	@%p24 bra 	$L__BB0_4;
$L__BB0_44:
	cvt.u32.u64 	%r316, %rd2;
	mov.b32 	%r317, 0;
	st.global.v2.u32 	[%rd3+24], {%r317, %r317};
	st.global.u32 	[%rd3+32], %r317;
	mov.b64 	%rd16, 0;
	st.global.u64 	[%rd3+40], %rd16;
	add.s32 	%r318, %r316, %r3;
	setp.lt.s32 	%p25, %r318, %r187;
	@%p25 bra 	$L__BB0_2;
$L__BB0_45:
	ret;

}
	// .globl	draw_pareto_runtimes
.visible .entry draw_pareto_runtimes(
	.param .u64 .ptr .align 1 draw_pareto_runtimes_param_0,
	.param .u64 .ptr .align 1 draw_pareto_runtimes_param_1,
	.param .u32 draw_pareto_runtimes_param_2,
	.param .f64 draw_pareto_runtimes_param_3,
	.param .f64 draw_pareto_runtimes_param_4
)
{
	.reg .pred 	%p<35>;
	.reg .b32 	%r<92>;
	.reg .b64 	%rd<21>;
	.reg .b64 	%fd<47>;

	ld.param.u64 	%rd4, [draw_pareto_runtimes_param_0];
	ld.param.u64 	%rd5, [draw_pareto_runtimes_param_1];
	ld.param.u32 	%r12, [draw_pareto_runtimes_param_2];
	ld.param.f64 	%fd16, [draw_pareto_runtimes_param_3];
	ld.param.f64 	%fd17, [draw_pareto_runtimes_param_4];
	cvta.to.global.u64 	%rd1, %rd4;
	cvta.to.global.u64 	%rd2, %rd5;
	mov.u32 	%r13, %ctaid.x;
	mov.u32 	%r1, %ntid.x;
	mov.u32 	%r14, %tid.x;
	mad.lo.s32 	%r90, %r13, %r1, %r14;
	setp.ge.s32 	%p4, %r90, %r12;
	@%p4 bra 	$L__BB1_15;
	add.f64 	%fd18, %fd17, 0dBFF0000000000000;
	mul.f64 	%fd19, %fd16, %fd18;
	div.rn.f64 	%fd1, %fd19, %fd17;
	rcp.rn.f64 	%fd2, %fd17;
	{
	.reg .b32 %temp; 
	mov.b64 	{%temp, %r3}, %fd2;
	}
	shr.u32 	%r15, %r3, 20;
	and.b32  	%r16, %r15, 2047;
	add.s32 	%r17, %r16, -1012;
	mov.b64 	%rd6, %fd2;
	shl.b64 	%rd3, %rd6, %r17;
	setp.eq.s64 	%p1, %rd3, -9223372036854775808;
	cvt.rzi.f64.f64 	%fd3, %fd2;
	abs.f64 	%fd4, %fd2;
	setp.neu.f64 	%p6, %fd4, 0d3FE0000000000000;
	and.pred  	%p2, %p6, %p1;
	setp.lt.s32 	%p7, %r3, 0;
	setp.nan.f64 	%p8, %fd2, %fd2;
	selp.b32 	%r4, 0, 2146435072, %p7;
	mov.u32 	%r18, %nctaid.x;
	mul.lo.s32 	%r5, %r1, %r18;
	@%p8 bra 	$L__BB1_2;
	bra.uni 	$L__BB1_6;
$L__BB1_2:
	mul.wide.s32 	%rd14, %r90, 48;
	add.s64 	%rd15, %rd2, %rd14;
	ld.global.v2.u32 	{%r60, %r61}, [%rd15];
	shr.u32 	%r62, %r61, 2;
	xor.b32  	%r63, %r62, %r61;
	ld.global.v2.u32 	{%r64, %r65}, [%rd15+8];
	ld.global.v2.u32 	{%r66, %r67}, [%rd15+16];
	shl.b32 	%r68, %r67, 4;
	shl.b32 	%r69, %r63, 1;
	xor.b32  	%r70, %r69, %r68;
	xor.b32  	%r71, %r70, %r63;
	xor.b32  	%r72, %r71, %r67;
	add.s32 	%r73, %r60, %r72;
	add.s32 	%r74, %r73, 362437;
	shr.u32 	%r75, %r64, 2;
	xor.b32  	%r76, %r75, %r64;
	st.global.v2.u32 	[%rd15+8], {%r66, %r67};
	shl.b32 	%r77, %r72, 4;
	shl.b32 	%r78, %r76, 1;
	xor.b32  	%r79, %r78, %r77;
	xor.b32  	%r80, %r79, %r76;
	xor.b32  	%r81, %r80, %r72;
	st.global.v2.u32 	[%rd15+16], {%r72, %r81};
	add.s32 	%r82, %r60, 724874;
	st.global.v2.u32 	[%rd15], {%r82, %r65};
	add.s32 	%r83, %r81, %r82;
	cvt.u64.u32 	%rd16, %r74;
	mul.wide.u32 	%rd17, %r83, 2097152;
	xor.b64  	%rd18, %rd17, %rd16;
	cvt.rn.f64.u64 	%fd31, %rd18;
	fma.rn.f64 	%fd5, %fd31, 0d3CA0000000000000, 0d3C90000000000000;
	{
	.reg .b32 %temp; 
	mov.b64 	{%temp, %r7}, %fd5;
	}
	setp.eq.f64 	%p25, %fd5, 0d0000000000000000;
	@%p25 bra 	$L__BB1_4;
	{ // callseq 1, 0
	.param .b64 param0;
	st.param.f64 	[param0], %fd5;
	.param .b64 param1;
	st.param.f64 	[param1], %fd2;
	.param .b64 retval0;
	call.uni (retval0), 
	__internal_accurate_pow, 
	(
	param0, 
	param1
	);
	ld.param.f64 	%fd32, [retval0];
	} // callseq 1
	setp.lt.s32 	%p26, %r7, 0;
	setp.neu.f64 	%p27, %fd2, %fd3;
	neg.f64 	%fd34, %fd32;
	setp.eq.s64 	%p28, %rd3, -9223372036854775808;
	selp.f64 	%fd35, %fd34, %fd32, %p28;
	selp.f64 	%fd36, %fd35, %fd32, %p26;
	selp.f64 	%fd37, 0dFFF8000000000000, %fd36, %p26;
	selp.f64 	%fd44, %fd37, %fd36, %p27;
	bra.uni 	$L__BB1_5;
$L__BB1_4:
	setp.lt.s32 	%p29, %r3, 0;
	selp.b32 	%r84, %r7, 0, %p2;
	or.b32  	%r85, %r84, 2146435072;
	selp.b32 	%r86, %r85, %r84, %p29;
	mov.b32 	%r87, 0;
	mov.b64 	%fd44, {%r87, %r86};
$L__BB1_5:
	setp.eq.f64 	%p30, %fd2, 0d0000000000000000;
	add.f64 	%fd38, %fd2, %fd5;
	{
	.reg .b32 %temp; 
	mov.b64 	{%temp, %r88}, %fd38;
	}
	and.b32  	%r89, %r88, 2146435072;
	setp.eq.s32 	%p31, %r89, 2146435072;
	add.rn.f64 	%fd39, %fd5, %fd2;
	selp.f64 	%fd40, %fd39, %fd44, %p31;
	setp.eq.f64 	%p32, %fd5, 0d3FF0000000000000;
	selp.f64 	%fd41, 0d3FF0000000000000, %fd40, %p32;
	selp.f64 	%fd42, 0d3FF0000000000000, %fd41, %p30;
	div.rn.f64 	%fd43, %fd1, %fd42;
	mul.wide.s32 	%rd19, %r90, 8;
	add.s64 	%rd20, %rd1, %rd19;
	st.global.f64 	[%rd20], %fd43;
	add.s32 	%r90, %r90, %r5;
	setp.lt.s32 	%p33, %r90, %r12;
	@%p33 bra 	$L__BB1_2;
	bra.uni 	$L__BB1_15;
$L__BB1_6:
	mul.wide.s32 	%rd7, %r90, 48;
	add.s64 	%rd8, %rd2, %rd7;
	ld.global.v2.u32 	{%r19, %r20}, [%rd8];
	shr.u32 	%r21, %r20, 2;
	xor.b32  	%r22, %r21, %r20;
	ld.global.v2.u32 	{%r23, %r24}, [%rd8+8];
	ld.global.v2.u32 	{%r25, %r26}, [%rd8+16];
	shl.b32 	%r27, %r26, 4;
	shl.b32 	%r28, %r22, 1;
	xor.b32  	%r29, %r28, %r27;
	xor.b32  	%r30, %r29, %r22;
	xor.b32  	%r31, %r30, %r26;
	add.s32 	%r32, %r19, %r31;
	add.s32 	%r33, %r32, 362437;
	shr.u32 	%r34, %r23, 2;
	xor.b32  	%r35, %r34, %r23;
	st.global.v2.u32 	[%rd8+8], {%r25, %r26};
	shl.b32 	%r36, %r31, 4;
	shl.b32 	%r37, %r35, 1;
	xor.b32  	%r38, %r37, %r36;
	xor.b32  	%r39, %r38, %r35;
	xor.b32  	%r40, %r39, %r31;
	st.global.v2.u32 	[%rd8+16], {%r31, %r40};
	add.s32 	%r41, %r19, 724874;
	st.global.v2.u32 	[%rd8], {%r41, %r24};
	add.s32 	%r42, %r40, %r41;
	cvt.u64.u32 	%rd9, %r33;
	mul.wide.u32 	%rd10, %r42, 2097152;
	xor.b64  	%rd11, %rd10, %rd9;
	cvt.rn.f64.u64 	%fd20, %rd11;
	fma.rn.f64 	%fd9, %fd20, 0d3CA0000000000000, 0d3C90000000000000;
	{
	.reg .b32 %temp; 
	mov.b64 	{%temp, %r10}, %fd9;
	}
	setp.neu.f64 	%p9, %fd9, 0d0000000000000000;
	@%p9 bra 	$L__BB1_8;
	setp.lt.s32 	%p13, %r3, 0;
	selp.b32 	%r43, %r10, 0, %p2;
	or.b32  	%r44, %r43, 2146435072;
	selp.b32 	%r45, %r44, %r43, %p13;
	mov.b32 	%r46, 0;
	mov.b64 	%fd46, {%r46, %r45};
	mov.pred 	%p34, %p2;
	bra.uni 	$L__BB1_9;
$L__BB1_8:
	{ // callseq 0, 0
	.param .b64 param0;
	st.param.f64 	[param0], %fd9;
	.param .b64 param1;
	st.param.f64 	[param1], %fd2;
	.param .b64 retval0;
	call.uni (retval0), 
	__internal_accurate_pow, 
	(
	param0, 
	param1
	);
	ld.param.f64 	%fd21, [retval0];
	} // callseq 0
	setp.lt.s32 	%p10, %r10, 0;
	setp.neu.f64 	%p11, %fd2, %fd3;
	neg.f64 	%fd23, %fd21;
	setp.eq.s64 	%p12, %rd3, -9223372036854775808;
	selp.f64 	%fd24, %fd23, %fd21, %p12;
	selp.f64 	%fd25, %fd24, %fd21, %p10;
	selp.f64 	%fd26, 0dFFF8000000000000, %fd25, %p10;
	selp.f64 	%fd46, %fd26, %fd25, %p11;
	mov.pred 	%p34, %p1;
$L__BB1_9:
	add.f64 	%fd27, %fd2, %fd9;
	{
	.reg .b32 %temp; 
	mov.b64 	{%temp, %r47}, %fd27;
	}
	and.b32  	%r48, %r47, 2146435072;
	setp.ne.s32 	%p14, %r48, 2146435072;
	@%p14 bra 	$L__BB1_14;
	setp.neu.f64 	%p15, %fd4, 0d7FF0000000000000;
	@%p15 bra 	$L__BB1_12;
	setp.lt.s32 	%p19, %r3, 0;
	setp.gt.f64 	%p20, %fd9, 0d3FF0000000000000;
	selp.b32 	%r55, 2146435072, 0, %p20;
	xor.b32  	%r56, %r55, 2146435072;
	selp.b32 	%r57, %r56, %r55, %p19;
	setp.eq.f64 	%p21, %fd9, 0dBFF0000000000000;
	selp.b32 	%r58, 1072693248, %r57, %p21;
	mov.b32 	%r59, 0;
	mov.b64 	%fd46, {%r59, %r58};
	bra.uni 	$L__BB1_14;
$L__BB1_12:
	setp.neu.f64 	%p16, %fd9, 0d7FF0000000000000;
	@%p16 bra 	$L__BB1_14;
	setp.lt.s32 	%p17, %r10, 0;
	and.b32  	%r49, %r3, 2147483647;
	setp.ne.s32 	%p18, %r49, 1071644672;
	or.b32  	%r50, %r4, -2147483648;
	selp.b32 	%r51, %r50, %r4, %p18;
	selp.b32 	%r52, %r51, %r4, %p34;
	selp.b32 	%r53, %r52, %r4, %p17;
	mov.b32 	%r54, 0;
	mov.b64 	%fd46, {%r54, %r53};
$L__BB1_14:
	setp.eq.f64 	%p22, %fd2, 0d0000000000000000;
	setp.eq.f64 	%p23, %fd9, 0d3FF0000000000000;
	selp.f64 	%fd28, 0d3FF0000000000000, %fd46, %p23;
	selp.f64 	%fd29, 0d3FF0000000000000, %fd28, %p22;
	div.rn.f64 	%fd30, %fd1, %fd29;
	mul.wide.s32 	%rd12, %r90, 8;
	add.s64 	%rd13, %rd1, %rd12;
	st.global.f64 	[%rd13], %fd30;
	add.s32 	%r90, %r90, %r5;
	setp.lt.s32 	%p24, %r90, %r12;
	@%p24 bra 	$L__BB1_6;
$L__BB1_15:
	ret;

}
	// .globl	init_config
.visible .entry init_config(
	.param .u64 .ptr .align 1 init_config_param_0,
	.param .u64 .ptr .align 1 init_config_param_1,
	.param .u64 .ptr .align 1 init_config_param_2,
	.param .u64 .ptr .align 1 init_config_param_3,
	.param .f64 init_config_param_4,
	.param .f64 init_config_param_5,
	.param .u32 init_config_param_6
)
{
	.reg .pred 	%p<3>;
	.reg .b32 	%r<59>;
	.reg .b64 	%rd<22>;
	.reg .b64 	%fd<10>;

	ld.param.u64 	%rd5, [init_config_param_0];
	ld.param.u64 	%rd6, [init_config_param_1];
	ld.param.u64 	%rd7, [init_config_param_2];
	ld.param.u64 	%rd8, [init_config_param_3];
	ld.param.f64 	%fd1, [init_config_param_5];
	ld.param.u32 	%r6, [init_config_param_6];
	mov.u32 	%r7, %ctaid.x;
	mov.u32 	%r1, %ntid.x;
	mov.u32 	%r8, %tid.x;
	mad.lo.s32 	%r58, %r7, %r1, %r8;
	setp.ge.s32 	%p1, %r58, %r6;
	@%p1 bra 	$L__BB2_3;
	mov.u32 	%r9, %nctaid.x;
	mul.lo.s32 	%r3, %r1, %r9;
	cvta.to.global.u64 	%rd1, %rd6;
	cvta.to.global.u64 	%rd2, %rd5;
	cvta.to.global.u64 	%rd3, %rd7;
	cvta.to.global.u64 	%rd4, %rd8;
$L__BB2_2:
	mul.wide.s32 	%rd9, %r58, 8;
	add.s64 	%rd10, %rd1, %rd9;
	mov.b64 	%rd11, 0;
	st.global.u64 	[%rd10], %rd11;
	mul.wide.s32 	%rd12, %r58, 48;
	add.s64 	%rd13, %rd2, %rd12;
	ld.global.v2.u32 	{%r10, %r11}, [%rd13];
	shr.u32 	%r12, %r11, 2;
	xor.b32  	%r13, %r12, %r11;
	ld.global.v2.u32 	{%r14, %r15}, [%rd13+8];
	ld.global.v2.u32 	{%r16, %r17}, [%rd13+16];
	shl.b32 	%r18, %r17, 4;
	shl.b32 	%r19, %r13, 1;
	xor.b32  	%r20, %r19, %r18;
	xor.b32  	%r21, %r20, %r13;
	xor.b32  	%r22, %r21, %r17;
	add.s32 	%r23, %r10, %r22;
	add.s32 	%r24, %r23, 362437;
	shr.u32 	%r25, %r14, 2;
	xor.b32  	%r26, %r25, %r14;
	st.global.v2.u32 	[%rd13+8], {%r16, %r17};
	shl.b32 	%r27, %r22, 4;
	shl.b32 	%r28, %r26, 1;
	xor.b32  	%r29, %r28, %r27;
	xor.b32  	%r30, %r29, %r26;
	xor.b32  	%r31, %r30, %r22;
	st.global.v2.u32 	[%rd13+16], {%r22, %r31};
	add.s32 	%r32, %r10, 724874;
	st.global.v2.u32 	[%rd13], {%r32, %r15};
	add.s32 	%r33, %r31, %r32;
	cvt.u64.u32 	%rd14, %r24;
	mul.wide.u32 	%rd15, %r33, 2097152;
	xor.b64  	%rd16, %rd15, %rd14;
	cvt.rn.f64.u64 	%fd2, %rd16;
	fma.rn.f64 	%fd3, %fd2, 0d3CA0000000000000, 0d3C90000000000000;
	add.f64 	%fd4, %fd3, 0dBFE0000000000000;
	mul.f64 	%fd5, %fd1, %fd4;
	add.s64 	%rd17, %rd3, %rd9;
	st.global.f64 	[%rd17], %fd5;
	ld.global.v2.u32 	{%r34, %r35}, [%rd13];
	shr.u32 	%r36, %r35, 2;
	xor.b32  	%r37, %r36, %r35;
	ld.global.v2.u32 	{%r38, %r39}, [%rd13+8];
	ld.global.v2.u32 	{%r40, %r41}, [%rd13+16];
	shl.b32 	%r42, %r41, 4;
	shl.b32 	%r43, %r37, 1;
	xor.b32  	%r44, %r43, %r42;
	xor.b32  	%r45, %r44, %r37;
	xor.b32  	%r46, %r45, %r41;
	add.s32 	%r47, %r34, %r46;
	add.s32 	%r48, %r47, 362437;
	shr.u32 	%r49, %r38, 2;
	xor.b32  	%r50, %r49, %r38;
	st.global.v2.u32 	[%rd13+8], {%r40, %r41};
	shl.b32 	%r51, %r46, 4;
	shl.b32 	%r52, %r50, 1;
	xor.b32  	%r53, %r52, %r51;
	xor.b32  	%r54, %r53, %r50;
	xor.b32  	%r55, %r54, %r46;
	st.global.v2.u32 	[%rd13+16], {%r46, %r55};
	add.s32 	%r56, %r34, 724874;
	st.global.v2.u32 	[%rd13], {%r56, %r39};
	add.s32 	%r57, %r55, %r56;
	cvt.u64.u32 	%rd18, %r48;
	mul.wide.u32 	%rd19, %r57, 2097152;
	xor.b64  	%rd20, %rd19, %rd18;
	cvt.rn.f64.u64 	%fd6, %rd20;
	fma.rn.f64 	%fd7, %fd6, 0d3CA0000000000000, 0d3C90000000000000;
	add.f64 	%fd8, %fd7, %fd7;
	mul.f64 	%fd9, %fd8, 0d400921FB54442D18;
	add.s64 	%rd21, %rd4, %rd9;
	st.global.f64 	[%rd21], %fd9;
	add.s32 	%r58, %r58, %r3;
	setp.lt.s32 	%p2, %r58, %r6;
	@%p2 bra 	$L__BB2_2;
$L__BB2_3:
	ret;

}
	// .globl	update_rtp
.visible .entry update_rtp(
	.param .u64 .ptr .align 1 update_rtp_param_0,
	.param .u64 .ptr .align 1 update_rtp_param_1,
	.param .u64 .ptr .align 1 update_rtp_param_2,
	.param .u64 .ptr .align 1 update_rtp_param_3,
	.param .u64 .ptr .align 1 update_rtp_param_4,
	.param .u64 .ptr .align 1 update_rtp_param_5,
	.param .u64 .ptr .align 1 update_rtp_param_6,
	.param .u64 .ptr .align 1 update_rtp_param_7,
	.param .u64 .ptr .align 1 update_rtp_param_8,
	.param .u64 .ptr .align 1 update_rtp_param_9,
	.param .u64 .ptr .align 1 update_rtp_param_10,
	.param .f64 update_rtp_param_11,
	.param .f64 update_rtp_param_12,
	.param .f64 update_rtp_param_13,
	.param .f64 update_rtp_param_14,
	.param .u32 update_rtp_param_15
)
{
	.reg .pred 	%p<16>;
	.reg .b32 	%r<64>;
	.reg .b64 	%rd<66>;
	.reg .b64 	%fd<110>;

	ld.param.u64 	%rd22, [update_rtp_param_6];
	ld.param.u64 	%rd23, [update_rtp_param_7];
	ld.param.f64 	%fd37, [update_rtp_param_14];
	ld.param.u32 	%r14, [update_rtp_param_15];
	cvta.to.global.u64 	%rd1, %rd23;
	cvta.to.global.u64 	%rd2, %rd22;
	mov.u32 	%r15, %ctaid.x;
	mov.u32 	%r1, %ntid.x;
	mov.u32 	%r16, %tid.x;
	mad.lo.s32 	%r60, %r15, %r1, %r16;
	setp.ge.s32 	%p1, %r60, %r14;
	@%p1 bra 	$L__BB3_23;
	ld.param.f64 	%fd102, [update_rtp_param_13];
	ld.param.f64 	%fd101, [update_rtp_param_12];
	ld.param.f64 	%fd100, [update_rtp_param_11];
	ld.param.u64 	%rd65, [update_rtp_param_10];
	ld.param.u64 	%rd62, [update_rtp_param_5];
	ld.param.u64 	%rd59, [update_rtp_param_2];
	mul.f64 	%fd1, %fd100, %fd37;
	mul.f64 	%fd2, %fd37, 0d0000000000000000;
	mul.f64 	%fd3, %fd37, 0d4010000000000000;
	mul.f64 	%fd4, %fd101, 0dBFE0000000000000;
	mul.f64 	%fd5, %fd101, 0d3FE0000000000000;
	mul.f64 	%fd6, %fd102, 0d3FE0000000000000;
	mul.f64 	%fd7, %fd102, 0dBFE0000000000000;
	mov.u32 	%r17, %nctaid.x;
	mul.lo.s32 	%r3, %r1, %r17;
	cvta.to.global.u64 	%rd3, %rd65;
	cvta.to.global.u64 	%rd4, %rd59;
	cvta.to.global.u64 	%rd5, %rd62;
$L__BB3_2:
	ld.param.u64 	%rd64, [update_rtp_param_9];
	mul.wide.s32 	%rd24, %r60, 8;
	add.s64 	%rd6, %rd3, %rd24;
	ld.global.f64 	%fd103, [%rd6];
	cvta.to.global.u64 	%rd25, %rd64;
	add.s64 	%rd7, %rd25, %rd24;
	ld.global.f64 	%fd38, [%rd7];
	setp.ge.f64 	%p2, %fd103, %fd38;
	add.s64 	%rd8, %rd4, %rd24;
	@%p2 bra 	$L__BB3_4;
	ld.global.f64 	%fd104, [%rd8];
	bra.uni 	$L__BB3_5;
$L__BB3_4:
	ld.param.u64 	%rd63, [update_rtp_param_8];
	cvta.to.global.u64 	%rd26, %rd63;
	mul.wide.s32 	%rd27, %r60, 48;
	add.s64 	%rd28, %rd26, %rd27;
	ld.global.v2.u32 	{%r18, %r19}, [%rd28];
	shr.u32 	%r20, %r19, 2;
	xor.b32  	%r21, %r20, %r19;
	ld.global.v2.u32 	{%r22, %r23}, [%rd28+8];
	ld.global.v2.u32 	{%r24, %r25}, [%rd28+16];
	shl.b32 	%r26, %r25, 4;
	shl.b32 	%r27, %r21, 1;
	xor.b32  	%r28, %r27, %r26;
	xor.b32  	%r29, %r28, %r21;
	xor.b32  	%r30, %r29, %r25;
	add.s32 	%r31, %r18, %r30;
	add.s32 	%r32, %r31, 362437;
	shr.u32 	%r33, %r22, 2;
	xor.b32  	%r34, %r33, %r22;
	st.global.v2.u32 	[%rd28+8], {%r24, %r25};
	shl.b32 	%r35, %r30, 4;
	shl.b32 	%r36, %r34, 1;
	xor.b32  	%r37, %r36, %r35;
	xor.b32  	%r38, %r37, %r34;
	xor.b32  	%r39, %r38, %r30;
	st.global.v2.u32 	[%rd28+16], {%r30, %r39};
	add.s32 	%r40, %r18, 724874;
	st.global.v2.u32 	[%rd28], {%r40, %r23};
	add.s32 	%r41, %r39, %r40;
	cvt.u64.u32 	%rd29, %r32;
	mul.wide.u32 	%rd30, %r41, 2097152;
	xor.b64  	%rd31, %rd30, %rd29;
	cvt.rn.f64.u64 	%fd40, %rd31;
	fma.rn.f64 	%fd41, %fd40, 0d3CA0000000000000, 0d3C90000000000000;
	add.f64 	%fd42, %fd41, %fd41;
	mul.f64 	%fd104, %fd42, 0d400921FB54442D18;
	st.global.f64 	[%rd8], %fd104;
	mov.b64 	%rd32, 4607182418800017408;
	st.global.u64 	[%rd7], %rd32;
	mov.f64 	%fd103, 0d0000000000000000;
$L__BB3_5:
	ld.param.u64 	%rd58, [update_rtp_param_1];
	ld.param.u64 	%rd57, [update_rtp_param_0];
	cvta.to.global.u64 	%rd33, %rd57;
	mul.wide.s32 	%rd34, %r60, 8;
	add.s64 	%rd9, %rd33, %rd34;
	ld.global.f64 	%fd43, [%rd9];
	cvta.to.global.u64 	%rd35, %rd58;
	add.s64 	%rd10, %rd35, %rd34;
	ld.global.f64 	%fd13, [%rd10];
	mul.f64 	%fd44, %fd13, 0dC010000000000000;
	fma.rn.f64 	%fd45, %fd13, %fd44, 0d3FF0000000000000;
	fma.rn.f64 	%fd14, %fd37, %fd45, %fd43;
	abs.f64 	%fd15, %fd104;
	setp.neu.f64 	%p3, %fd15, 0d7FF0000000000000;
	@%p3 bra 	$L__BB3_7;
	mov.f64 	%fd51, 0d0000000000000000;
	mul.rn.f64 	%fd106, %fd104, %fd51;
	mov.b32 	%r62, 1;
	bra.uni 	$L__BB3_10;
$L__BB3_7:
	mul.f64 	%fd46, %fd104, 0d3FE45F306DC9C883;
	cvt.rni.s32.f64 	%r61, %fd46;
	cvt.rn.f64.s32 	%fd47, %r61;
	fma.rn.f64 	%fd48, %fd47, 0dBFF921FB54442D18, %fd104;
	fma.rn.f64 	%fd49, %fd47, 0dBC91A62633145C00, %fd48;
	fma.rn.f64 	%fd106, %fd47, 0dB97B839A252049C0, %fd49;
	setp.ltu.f64 	%p4, %fd15, 0d41E0000000000000;
	@%p4 bra 	$L__BB3_9;
	{ // callseq 2, 0
	.param .b64 param0;
	st.param.f64 	[param0], %fd104;
	.param .align 16 .b8 retval0[16];
	call.uni (retval0), 
	__internal_trig_reduction_slowpathd, 
	(
	param0
	);
	ld.param.f64 	%fd106, [retval0];
	ld.param.b32 	%r61, [retval0+8];
	} // callseq 2
$L__BB3_9:
	add.s32 	%r62, %r61, 1;
$L__BB3_10:
	ld.param.u64 	%rd60, [update_rtp_param_3];
	shl.b32 	%r44, %r62, 6;
	cvt.u64.u32 	%rd36, %r44;
	and.b64  	%rd37, %rd36, 64;
	mov.u64 	%rd38, __cudart_sin_cos_coeffs;
	add.s64 	%rd39, %rd38, %rd37;
	mul.rn.f64 	%fd52, %fd106, %fd106;
	and.b32  	%r45, %r62, 1;
	setp.eq.b32 	%p6, %r45, 1;
	selp.f64 	%fd53, 0dBDA8FF8320FD8164, 0d3DE5DB65F9785EBA, %p6;
	ld.global.nc.v2.f64 	{%fd54, %fd55}, [%rd39];
	fma.rn.f64 	%fd56, %fd53, %fd52, %fd54;
	fma.rn.f64 	%fd57, %fd56, %fd52, %fd55;
	ld.global.nc.v2.f64 	{%fd58, %fd59}, [%rd39+16];
	fma.rn.f64 	%fd60, %fd57, %fd52, %fd58;
	fma.rn.f64 	%fd61, %fd60, %fd52, %fd59;
	ld.global.nc.v2.f64 	{%fd62, %fd63}, [%rd39+32];
	fma.rn.f64 	%fd64, %fd61, %fd52, %fd62;
	fma.rn.f64 	%fd65, %fd64, %fd52, %fd63;
	fma.rn.f64 	%fd66, %fd65, %fd106, %fd106;
	fma.rn.f64 	%fd67, %fd65, %fd52, 0d3FF0000000000000;
	selp.f64 	%fd68, %fd67, %fd66, %p6;
	and.b32  	%r46, %r62, 2;
	setp.eq.s32 	%p7, %r46, 0;
	mov.f64 	%fd69, 0d0000000000000000;
	sub.f64 	%fd70, %fd69, %fd68;
	selp.f64 	%fd71, %fd68, %fd70, %p7;
	fma.rn.f64 	%fd108, %fd1, %fd71, %fd14;
	cvta.to.global.u64 	%rd40, %rd60;
	mul.wide.s32 	%rd41, %r60, 8;
	add.s64 	%rd11, %rd40, %rd41;
	st.global.f64 	[%rd11], %fd108;
	@%p3 bra 	$L__BB3_12;
	mov.f64 	%fd77, 0d0000000000000000;
	mul.rn.f64 	%fd107, %fd104, %fd77;
	mov.b32 	%r63, 0;
	bra.uni 	$L__BB3_14;
$L__BB3_12:
	mul.f64 	%fd72, %fd104, 0d3FE45F306DC9C883;
	cvt.rni.s32.f64 	%r63, %fd72;
	cvt.rn.f64.s32 	%fd73, %r63;
	fma.rn.f64 	%fd74, %fd73, 0dBFF921FB54442D18, %fd104;
	fma.rn.f64 	%fd75, %fd73, 0dBC91A62633145C00, %fd74;
	fma.rn.f64 	%fd107, %fd73, 0dB97B839A252049C0, %fd75;
	setp.ltu.f64 	%p8, %fd15, 0d41E0000000000000;
	@%p8 bra 	$L__BB3_14;
	{ // callseq 3, 0
	.param .b64 param0;
	st.param.f64 	[param0], %fd104;
	.param .align 16 .b8 retval0[16];
	call.uni (retval0), 
	__internal_trig_reduction_slowpathd, 
	(
	param0
	);
	ld.param.f64 	%fd107, [retval0];
	ld.param.b32 	%r63, [retval0+8];
	} // callseq 3
$L__BB3_14:
	ld.param.u64 	%rd61, [update_rtp_param_4];
	shl.b32 	%r49, %r63, 6;
	cvt.u64.u32 	%rd42, %r49;
	and.b64  	%rd43, %rd42, 64;
	mov.u64 	%rd44, __cudart_sin_cos_coeffs;
	add.s64 	%rd45, %rd44, %rd43;
	mul.rn.f64 	%fd78, %fd107, %fd107;
	and.b32  	%r50, %r63, 1;
	setp.eq.b32 	%p9, %r50, 1;
	selp.f64 	%fd79, 0dBDA8FF8320FD8164, 0d3DE5DB65F9785EBA, %p9;
	ld.global.nc.v2.f64 	{%fd80, %fd81}, [%rd45];
	fma.rn.f64 	%fd82, %fd79, %fd78, %fd80;
	fma.rn.f64 	%fd83, %fd82, %fd78, %fd81;
	ld.global.nc.v2.f64 	{%fd84, %fd85}, [%rd45+16];
	fma.rn.f64 	%fd86, %fd83, %fd78, %fd84;
	fma.rn.f64 	%fd87, %fd86, %fd78, %fd85;
	ld.global.nc.v2.f64 	{%fd88, %fd89}, [%rd45+32];
	fma.rn.f64 	%fd90, %fd87, %fd78, %fd88;
	fma.rn.f64 	%fd91, %fd90, %fd78, %fd89;
	fma.rn.f64 	%fd92, %fd91, %fd107, %fd107;
	fma.rn.f64 	%fd93, %fd91, %fd78, 0d3FF0000000000000;
	selp.f64 	%fd94, %fd93, %fd92, %p9;
	and.b32  	%r51, %r63, 2;
	setp.eq.s32 	%p10, %r51, 0;
	mov.f64 	%fd95, 0d0000000000000000;
	sub.f64 	%fd96, %fd95, %fd94;
	selp.f64 	%fd97, %fd94, %fd96, %p10;
	add.f64 	%fd98, %fd2, %fd13;
	fma.rn.f64 	%fd109, %fd1, %fd97, %fd98;
	cvta.to.global.u64 	%rd46, %rd61;
	mul.wide.s32 	%rd47, %r60, 8;
	add.s64 	%rd12, %rd46, %rd47;
	st.global.f64 	[%rd12], %fd109;
	fma.rn.f64 	%fd27, %fd3, %fd13, %fd104;
	add.s64 	%rd48, %rd5, %rd47;
	st.global.f64 	[%rd48], %fd27;
	add.f64 	%fd99, %fd37, %fd103;
	st.global.f64 	[%rd6], %fd99;
	setp.geu.f64 	%p11, %fd108, %fd4;
	@%p11 bra 	$L__BB3_16;
	add.f64 	%fd108, %fd108, 0d3FF0000000000000;
	st.global.f64 	[%rd11], %fd108;
	mul.wide.s32 	%rd51, %r60, 4;
	add.s64 	%rd52, %rd2, %rd51;
	ld.global.u32 	%r54, [%rd52];
	add.s32 	%r55, %r54, -1;
	st.global.u32 	[%rd52], %r55;
	bra.uni 	$L__BB3_18;
$L__BB3_16:
	setp.leu.f64 	%p12, %fd108, %fd5;
	@%p12 bra 	$L__BB3_18;
	add.f64 	%fd108, %fd108, 0dBFF0000000000000;
	st.global.f64 	[%rd11], %fd108;
	mul.wide.s32 	%rd49, %r60, 4;
	add.s64 	%rd50, %rd2, %rd49;
	ld.global.u32 	%r52, [%rd50];
	add.s32 	%r53, %r52, 1;
	st.global.u32 	[%rd50], %r53;
$L__BB3_18:
	setp.leu.f64 	%p13, %fd109, %fd6;
	@%p13 bra 	$L__BB3_20;
	add.f64 	%fd109, %fd109, 0dBFF0000000000000;
	st.global.f64 	[%rd12], %fd109;
	mul.wide.s32 	%rd55, %r60, 4;
	add.s64 	%rd56, %rd1, %rd55;
	ld.global.u32 	%r58, [%rd56];
	add.s32 	%r59, %r58, 1;
	st.global.u32 	[%rd56], %r59;
	bra.uni 	$L__BB3_22;
$L__BB3_20:
	setp.geu.f64 	%p14, %fd109, %fd7;
	@%p14 bra 	$L__BB3_22;
	add.f64 	%fd109, %fd109, 0d3FF0000000000000;
	st.global.f64 	[%rd12], %fd109;
	mul.wide.s32 	%rd53, %r60, 4;
	add.s64 	%rd54, %rd1, %rd53;
	ld.global.u32 	%r56, [%rd54];
	add.s32 	%r57, %r56, -1;
	st.global.u32 	[%rd54], %r57;
$L__BB3_22:
	st.global.f64 	[%rd9], %fd108;
	st.global.f64 	[%rd10], %fd109;
	st.global.f64 	[%rd8], %fd27;
	add.s32 	%r60, %r60, %r3;
	setp.lt.s32 	%p15, %r60, %r14;
	@%p15 bra 	$L__BB3_2;
$L__BB3_23:
	ret;

}
.func  (.param .align 16 .b8 func_retval0[16]) __internal_trig_reduction_slowpathd(
	.param .b64 __internal_trig_reduction_slowpathd_param_0
)
{
	.local .align 8 .b8 	__local_depot4[40];
	.reg .b64 	%SP;
	.reg .b64 	%SPL;
	.reg .pred 	%p<10>;
	.reg .b32 	%r<47>;
	.reg .b64 	%rd<74>;
	.reg .b64 	%fd<5>;

	mov.u64 	%SPL, __local_depot4;
	ld.param.f64 	%fd4, [__internal_trig_reduction_slowpathd_param_0];
	add.u64 	%rd1, %SPL, 0;
	{
	.reg .b32 %temp; 
	mov.b64 	{%temp, %r1}, %fd4;
	}
	shr.u32 	%r2, %r1, 20;
	and.b32  	%r3, %r2, 2047;
	setp.eq.s32 	%p1, %r3, 2047;
	mov.b32 	%r46, 0;
	@%p1 bra 	$L__BB4_9;
	add.s32 	%r20, %r3, -1024;
	mov.b64 	%rd20, %fd4;
	shl.b64 	%rd2, %rd20, 11;
	shr.u32 	%r4, %r20, 6;
	sub.s32 	%r45, 15, %r4;
	sub.s32 	%r21, 19, %r4;
	setp.lt.u32 	%p2, %r20, 128;
	selp.b32 	%r6, 18, %r21, %p2;
	setp.ge.s32 	%p3, %r45, %r6;
	mov.b64 	%rd70, 0;
	@%p3 bra 	$L__BB4_4;
	add.s32 	%r23, %r6, %r4;
	neg.s32 	%r43, %r23;
	or.b64  	%rd3, %rd2, -9223372036854775808;
	mov.b64 	%rd70, 0;
	mov.b32 	%r42, 0;
	mov.u64 	%rd25, __cudart_i2opi_d;
	mov.u32 	%r44, %r45;
$L__BB4_3:
	.pragma "nounroll";
	mul.wide.s32 	%rd22, %r42, 8;
	add.s64 	%rd23, %rd1, %rd22;
	mul.wide.s32 	%rd24, %r44, 8;
	add.s64 	%rd26, %rd25, %rd24;
	ld.global.nc.u64 	%rd27, [%rd26];
	{
	.reg .u32 %r0, %r1, %r2, %r3, %alo, %ahi, %blo, %bhi, %clo, %chi;
	mov.b64 	{%alo,%ahi}, %rd27;
	mov.b64 	{%blo,%bhi}, %rd3;
	mov.b64 	{%clo,%chi}, %rd70;
	mad.lo.cc.u32 	%r0, %alo, %blo, %clo;
	madc.hi.cc.u32 	%r1, %alo, %blo, %chi;
	madc.hi.u32 	%r2, %alo, %bhi, 0;
	mad.lo.cc.u32 	%r1, %alo, %bhi, %r1;
	madc.hi.cc.u32 	%r2, %ahi, %blo, %r2;
	madc.hi.u32 	%r3, %ahi, %bhi, 0;
	mad.lo.cc.u32 	%r1, %ahi, %blo, %r1;
	madc.lo.cc.u32 	%r2, %ahi, %bhi, %r2;
	addc.u32 	%r3, %r3, 0;
	mov.b64 	%rd28, {%r0,%r1};
	mov.b64 	%rd70, {%r2,%r3};
	}
	st.local.u64 	[%rd23], %rd28;
	add.s32 	%r44, %r44, 1;
	add.s32 	%r43, %r43, 1;
	add.s32 	%r42, %r42, 1;
	setp.ne.s32 	%p4, %r43, -15;
	mov.u32 	%r45, %r6;
	@%p4 bra 	$L__BB4_3;
$L__BB4_4:
	cvt.s64.s32 	%rd29, %r45;
	cvt.u64.u32 	%rd30, %r4;
	add.s64 	%rd31, %rd30, %rd29;
	shl.b64 	%rd32, %rd31, 3;
	add.s64 	%rd33, %rd1, %rd32;
	st.local.u64 	[%rd33+-120], %rd70;
	and.b32  	%r15, %r2, 63;
	ld.local.u64 	%rd72, [%rd1+16];
	ld.local.u64 	%rd71, [%rd1+24];
	setp.eq.s32 	%p5, %r15, 0;
	@%p5 bra 	$L__BB4_6;
	shl.b64 	%rd34, %rd71, %r15;
	shr.u64 	%rd35, %rd72, 1;
	xor.b32  	%r24, %r15, 63;
	shr.u64 	%rd36, %rd35, %r24;
	or.b64  	%rd71, %rd34, %rd36;
	ld.local.u64 	%rd37, [%rd1+8];
	shl.b64 	%rd38, %rd72, %r15;
	shr.u64 	%rd39, %rd37, 1;
	shr.u64 	%rd40, %rd39, %r24;
	or.b64  	%rd72, %rd38, %rd40;
$L__BB4_6:
	and.b32  	%r25, %r1, -2147483648;
	shr.u64 	%rd41, %rd71, 62;
	cvt.u32.u64 	%r26, %rd41;
	mov.b64 	{%r27, %r28}, %rd71;
	mov.b64 	{%r29, %r30}, %rd72;
	shf.l.wrap.b32 	%r31, %r30, %r27, 2;
	shf.l.wrap.b32 	%r32, %r27, %r28, 2;
	mov.b64 	%rd42, {%r31, %r32};
	shl.b64 	%rd43, %rd72, 2;
	shr.u64 	%rd44, %rd42, 63;
	cvt.u32.u64 	%r33, %rd44;
	add.s32 	%r34, %r33, %r26;
	setp.eq.s32 	%p6, %r25, 0;
	neg.s32 	%r35, %r34;
	selp.b32 	%r46, %r34, %r35, %p6;
	setp.gt.s64 	%p7, %rd42, -1;
	mov.b64 	%rd45, 0;
	{
	.reg .u32 %r0, %r1, %r2, %r3, %a0, %a1, %a2, %a3, %b0, %b1, %b2, %b3;
	mov.b64 	{%a0,%a1}, %rd45;
	mov.b64 	{%a2,%a3}, %rd45;
	mov.b64 	{%b0,%b1}, %rd43;
	mov.b64 	{%b2,%b3}, %rd42;
	sub.cc.u32 	%r0, %a0, %b0;
	subc.cc.u32 	%r1, %a1, %b1;
	subc.cc.u32 	%r2, %a2, %b2;
	subc.u32 	%r3, %a3, %b3;
	mov.b64 	%rd46, {%r0,%r1};
	mov.b64 	%rd47, {%r2,%r3};
	}
	xor.b32  	%r36, %r25, -2147483648;
	selp.b64 	%rd73, %rd42, %rd47, %p7;
	selp.b64 	%rd14, %rd43, %rd46, %p7;
	selp.b32 	%r17, %r25, %r36, %p7;
	clz.b64 	%r37, %rd73;
	cvt.u64.u32 	%rd15, %r37;
	setp.eq.s32 	%p8, %r37, 0;
	@%p8 bra 	$L__BB4_8;
	cvt.u32.u64 	%r38, %rd15;
	and.b32  	%r39, %r38, 63;
	shl.b64 	%rd48, %rd73, %r39;
	shr.u64 	%rd49, %rd14, 1;
	not.b32 	%r40, %r38;
	and.b32  	%r41, %r40, 63;
	shr.u64 	%rd50, %rd49, %r41;
	or.b64  	%rd73, %rd48, %rd50;
$L__BB4_8:
	mov.b64 	%rd51, -3958705157555305931;
	{
	.reg .u32 %r0, %r1, %r2, %r3, %alo, %ahi, %blo, %bhi;
	mov.b64 	{%alo,%ahi}, %rd73;
	mov.b64 	{%blo,%bhi}, %rd51;
	mul.lo.u32 	%r0, %alo, %blo;
	mul.hi.u32 	%r1, %alo, %blo;
	mad.lo.cc.u32 	%r1, %alo, %bhi, %r1;
	madc.hi.u32 	%r2, %alo, %bhi, 0;
	mad.lo.cc.u32 	%r1, %ahi, %blo, %r1;
	madc.hi.cc.u32 	%r2, %ahi, %blo, %r2;
	madc.hi.u32 	%r3, %ahi, %bhi, 0;
	mad.lo.cc.u32 	%r2, %ahi, %bhi, %r2;
	addc.u32 	%r3, %r3, 0;
	mov.b64 	%rd52, {%r0,%r1};
	mov.b64 	%rd53, {%r2,%r3};
	}
	setp.gt.s64 	%p9, %rd53, 0;
	{
	.reg .u32 %r0, %r1, %r2, %r3, %a0, %a1, %a2, %a3, %b0, %b1, %b2, %b3;
	mov.b64 	{%a0,%a1}, %rd52;
	mov.b64 	{%a2,%a3}, %rd53;
	mov.b64 	{%b0,%b1}, %rd52;
	mov.b64 	{%b2,%b3}, %rd53;
	add.cc.u32 	%r0, %a0, %b0;
	addc.cc.u32 	%r1, %a1, %b1;
	addc.cc.u32 	%r2, %a2, %b2;
	addc.u32 	%r3, %a3, %b3;
	mov.b64 	%rd54, {%r0,%r1};
	mov.b64 	%rd55, {%r2,%r3};
	}
	selp.b64 	%rd56, %rd55, %rd53, %p9;
	selp.s64 	%rd57, -1, 0, %p9;
	sub.s64 	%rd58, %rd57, %rd15;
	cvt.u64.u32 	%rd59, %r17;
	shl.b64 	%rd60, %rd59, 32;
	add.s64 	%rd61, %rd56, 1;
	shr.u64 	%rd62, %rd61, 10;
	add.s64 	%rd63, %rd62, 1;
	shr.u64 	%rd64, %rd63, 1;
	shl.b64 	%rd65, %rd58, 52;
	add.s64 	%rd66, %rd65, %rd64;
	add.s64 	%rd67, %rd66, 4602678819172646912;
	or.b64  	%rd68, %rd67, %rd60;
	mov.b64 	%fd4, %rd68;
$L__BB4_9:
	st.param.f64 	[func_retval0], %fd4;
	st.param.b32 	[func_retval0+8], %r46;
	ret;

}
.func  (.param .b64 func_retval0) __internal_accurate_pow(
	.param .b64 __internal_accurate_pow_param_0,
	.param .b64 __internal_accurate_pow_param_1
)
{
	.reg .pred 	%p<8>;
	.reg .b32 	%r<49>;
	.reg .b32 	%f<3>;
	.reg .b64 	%fd<109>;

	ld.param.f64 	%fd10, [__internal_accurate_pow_param_0];
	ld.param.f64 	%fd11, [__internal_accurate_pow_param_1];
	{
	.reg .b32 %temp; 
	mov.b64 	{%temp, %r46}, %fd10;
	}
	{
	.reg .b32 %temp; 
	mov.b64 	{%r45, %temp}, %fd10;
	}
	shr.u32 	%r47, %r46, 20;
	setp.gt.u32 	%p1, %r46, 1048575;
	@%p1 bra 	$L__BB5_2;
	mul.f64 	%fd12, %fd10, 0d4350000000000000;
	{
	.reg .b32 %temp; 
	mov.b64 	{%temp, %r46}, %fd12;
	}
	{
	.reg .b32 %temp; 
	mov.b64 	{%r45, %temp}, %fd12;
	}
	shr.u32 	%r16, %r46, 20;
	add.s32 	%r47, %r16, -54;
$L__BB5_2:
	add.s32 	%r48, %r47, -1023;
	and.b32  	%r17, %r46, -2146435073;
	or.b32  	%r18, %r17, 1072693248;
	mov.b64 	%fd107, {%r45, %r18};
	setp.lt.u32 	%p2, %r18, 1073127583;
	@%p2 bra 	$L__BB5_4;
	{
	.reg .b32 %temp; 
	mov.b64 	{%r19, %temp}, %fd107;
	}
	{
	.reg .b32 %temp; 
	mov.b64 	{%temp, %r20}, %fd107;
	}
	add.s32 	%r21, %r20, -1048576;
	mov.b64 	%fd107, {%r19, %r21};
	add.s32 	%r48, %r47, -1022;
$L__BB5_4:
	add.f64 	%fd13, %fd107, 0dBFF0000000000000;
	add.f64 	%fd14, %fd107, 0d3FF0000000000000;
	rcp.approx.ftz.f64 	%fd15, %fd14;
	neg.f64 	%fd16, %fd14;
	fma.rn.f64 	%fd17, %fd16, %fd15, 0d3FF0000000000000;
	fma.rn.f64 	%fd18, %fd17, %fd17, %fd17;
	fma.rn.f64 	%fd19, %fd18, %fd15, %fd15;
	mul.f64 	%fd20, %fd13, %fd19;
	fma.rn.f64 	%fd21, %fd13, %fd19, %fd20;
	mul.f64 	%fd22, %fd21, %fd21;
	fma.rn.f64 	%fd23, %fd22, 0d3EB0F5FF7D2CAFE2, 0d3ED0F5D241AD3B5A;
	fma.rn.f64 	%fd24, %fd23, %fd22, 0d3EF3B20A75488A3F;
	fma.rn.f64 	%fd25, %fd24, %fd22, 0d3F1745CDE4FAECD5;
	fma.rn.f64 	%fd26, %fd25, %fd22, 0d3F3C71C7258A578B;
	fma.rn.f64 	%fd27, %fd26, %fd22, 0d3F6249249242B910;
	fma.rn.f64 	%fd28, %fd27, %fd22, 0d3F89999999999DFB;
	sub.f64 	%fd29, %fd13, %fd21;
	add.f64 	%fd30, %fd29, %fd29;
	neg.f64 	%fd31, %fd21;
	fma.rn.f64 	%fd32, %fd31, %fd13, %fd30;
	mul.f64 	%fd33, %fd19, %fd32;
	fma.rn.f64 	%fd34, %fd22, %fd28, 0d3FB5555555555555;
	mov.f64 	%fd35, 0d3FB5555555555555;
	sub.f64 	%fd36, %fd35, %fd34;
	fma.rn.f64 	%fd37, %fd22, %fd28, %fd36;
	add.f64 	%fd38, %fd37, 0dBC46A4CB00B9E7B0;
	add.f64 	%fd39, %fd34, %fd38;
	sub.f64 	%fd40, %fd34, %fd39;
	add.f64 	%fd41, %fd38, %fd40;
	mul.rn.f64 	%fd42, %fd21, %fd21;
	neg.f64 	%fd43, %fd42;
	fma.rn.f64 	%fd44, %fd21, %fd21, %fd43;
	{
	.reg .b32 %temp; 
	mov.b64 	{%r22, %temp}, %fd33;
	}
	{
	.reg .b32 %temp; 
	mov.b64 	{%temp, %r23}, %fd33;
	}
	add.s32 	%r24, %r23, 1048576;
	mov.b64 	%fd45, {%r22, %r24};
	fma.rn.f64 	%fd46, %fd21, %fd45, %fd44;
	mul.rn.f64 	%fd47, %fd42, %fd21;
	neg.f64 	%fd48, %fd47;
	fma.rn.f64 	%fd49, %fd42, %fd21, %fd48;
	fma.rn.f64 	%fd50, %fd42, %fd33, %fd49;
	fma.rn.f64 	%fd51, %fd46, %fd21, %fd50;
	mul.rn.f64 	%fd52, %fd39, %fd47;
	neg.f64 	%fd53, %fd52;
	fma.rn.f64 	%fd54, %fd39, %fd47, %fd53;
	fma.rn.f64 	%fd55, %fd39, %fd51, %fd54;
	fma.rn.f64 	%fd56, %fd41, %fd47, %fd55;
	add.f64 	%fd57, %fd52, %fd56;
	sub.f64 	%fd58, %fd52, %fd57;
	add.f64 	%fd59, %fd56, %fd58;
	add.f64 	%fd60, %fd21, %fd57;
	sub.f64 	%fd61, %fd21, %fd60;
	add.f64 	%fd62, %fd57, %fd61;
	add.f64 	%fd63, %fd59, %fd62;
	add.f64 	%fd64, %fd33, %fd63;
	add.f64 	%fd65, %fd60, %fd64;
	sub.f64 	%fd66, %fd60, %fd65;
	add.f64 	%fd67, %fd64, %fd66;
	xor.b32  	%r25, %r48, -2147483648;
	mov.b32 	%r26, 1127219200;
	mov.b64 	%fd68, {%r25, %r26};
	mov.b32 	%r27, -2147483648;
	mov.b64 	%fd69, {%r27, %r26};
	sub.f64 	%fd70, %fd68, %fd69;
	fma.rn.f64 	%fd71, %fd70, 0d3FE62E42FEFA39EF, %fd65;
	fma.rn.f64 	%fd72, %fd70, 0dBFE62E42FEFA39EF, %fd71;
	sub.f64 	%fd73, %fd72, %fd65;
	sub.f64 	%fd74, %fd67, %fd73;
	fma.rn.f64 	%fd75, %fd70, 0d3C7ABC9E3B39803F, %fd74;
	add.f64 	%fd76, %fd71, %fd75;
	sub.f64 	%fd77, %fd71, %fd76;
	add.f64 	%fd78, %fd75, %fd77;
	{
	.reg .b32 %temp; 
	mov.b64 	{%temp, %r28}, %fd11;
	}
	{
	.reg .b32 %temp; 
	mov.b64 	{%r29, %temp}, %fd11;
	}
	shl.b32 	%r30, %r28, 1;
	setp.gt.u32 	%p3, %r30, -33554433;
	and.b32  	%r31, %r28, -15728641;
	selp.b32 	%r32, %r31, %r28, %p3;
	mov.b64 	%fd79, {%r29, %r32};
	mul.rn.f64 	%fd80, %fd76, %fd79;
	neg.f64 	%fd81, %fd80;
	fma.rn.f64 	%fd82, %fd76, %fd79, %fd81;
	fma.rn.f64 	%fd83, %fd78, %fd79, %fd82;
	add.f64 	%fd4, %fd80, %fd83;
	sub.f64 	%fd84, %fd80, %fd4;
	add.f64 	%fd5, %fd83, %fd84;
	fma.rn.f64 	%fd85, %fd4, 0d3FF71547652B82FE, 0d4338000000000000;
	{
	.reg .b32 %temp; 
	mov.b64 	{%r13, %temp}, %fd85;
	}
	mov.f64 	%fd86, 0dC338000000000000;
	add.rn.f64 	%fd87, %fd85, %fd86;
	fma.rn.f64 	%fd88, %fd87, 0dBFE62E42FEFA39EF, %fd4;
	fma.rn.f64 	%fd89, %fd87, 0dBC7ABC9E3B39803F, %fd88;
	fma.rn.f64 	%fd90, %fd89, 0d3E5ADE1569CE2BDF, 0d3E928AF3FCA213EA;
	fma.rn.f64 	%fd91, %fd90, %fd89, 0d3EC71DEE62401315;
	fma.rn.f64 	%fd92, %fd91, %fd89, 0d3EFA01997C89EB71;
	fma.rn.f64 	%fd93, %fd92, %fd89, 0d3F2A01A014761F65;
	fma.rn.f64 	%fd94, %fd93, %fd89, 0d3F56C16C1852B7AF;
	fma.rn.f64 	%fd95, %fd94, %fd89, 0d3F81111111122322;
	fma.rn.f64 	%fd96, %fd95, %fd89, 0d3FA55555555502A1;
	fma.rn.f64 	%fd97, %fd96, %fd89, 0d3FC5555555555511;
	fma.rn.f64 	%fd98, %fd97, %fd89, 0d3FE000000000000B;
	fma.rn.f64 	%fd99, %fd98, %fd89, 0d3FF0000000000000;
	fma.rn.f64 	%fd100, %fd99, %fd89, 0d3FF0000000000000;
	{
	.reg .b32 %temp; 
	mov.b64 	{%r14, %temp}, %fd100;
	}
	{
	.reg .b32 %temp; 
	mov.b64 	{%temp, %r15}, %fd100;
	}
	shl.b32 	%r33, %r13, 20;
	add.s32 	%r34, %r33, %r15;
	mov.b64 	%fd108, {%r14, %r34};
	{
	.reg .b32 %temp; 
	mov.b64 	{%temp, %r35}, %fd4;
	}
	mov.b32 	%f2, %r35;
	abs.f32 	%f1, %f2;
	setp.lt.f32 	%p4, %f1, 0f4086232B;
	@%p4 bra 	$L__BB5_7;
	setp.lt.f64 	%p5, %fd4, 0d0000000000000000;
	add.f64 	%fd101, %fd4, 0d7FF0000000000000;
	selp.f64 	%fd108, 0d0000000000000000, %fd101, %p5;
	setp.geu.f32 	%p6, %f1, 0f40874800;
	@%p6 bra 	$L__BB5_7;
	shr.u32 	%r36, %r13, 31;
	add.s32 	%r37, %r13, %r36;
	shr.s32 	%r38, %r37, 1;
	shl.b32 	%r39, %r38, 20;
	add.s32 	%r40, %r15, %r39;
	mov.b64 	%fd102, {%r14, %r40};
	sub.s32 	%r41, %r13, %r38;
	shl.b32 	%r42, %r41, 20;
	add.s32 	%r43, %r42, 1072693248;
	mov.b32 	%r44, 0;
	mov.b64 	%fd103, {%r44, %r43};
	mul.f64 	%fd108, %fd103, %fd102;
$L__BB5_7:
	abs.f64 	%fd104, %fd108;
	setp.eq.f64 	%p7, %fd104, 0d7FF0000000000000;
	fma.rn.f64 	%fd105, %fd108, %fd5, %fd108;
	selp.f64 	%fd106, %fd108, %fd105, %p7;
	st.param.f64 	[func_retval0], %fd106;
	ret;

}


// ===== COMPILED SASS (sm_100) =====

	.target	sm_100

	.elftype	@"ET_EXEC"


//--------------------- .note.nv.tkinfo           --------------------------
	.section	.note.nv.tkinfo,"",@"SHT_NOTE"
	.sectionflags	@"SHF_NOTE_NV_TKINFO"
	.tkinfo
        /*0018*/ 	.word	0x00000002
        /*0030*/ 	.string	""
        /*0030*/ 	.string	"ptxas"
        /*0030*/ 	.string	"Cuda compilation tools, release 13.0, V13.0.88"
        /*0030*/ 	.string	"Build cuda_13.0.r13.0/compiler.36424714_0"
        /*0030*/ 	.string	"-arch sm_100 -m 64 "



//--------------------- .note.nv.cuinfo           --------------------------
	.section	.note.nv.cuinfo,"",@"SHT_NOTE"
	.sectionflags	@"SHF_NOTE_NV_CUINFO"
        /*0018*/ 	.short	0x0002
        /*001a*/ 	.short	0x0064
        /*001c*/ 	.short	0x0082
	.zero		2


//--------------------- .nv.info                  --------------------------
	.section	.nv.info,"",@"SHT_CUDA_INFO"
	.align	4


	//----- nvinfo : EIATTR_REGCOUNT
	.align		4
        /*0000*/ 	.byte	0x04, 0x2f
        /*0002*/ 	.short	(.L_12 - .L_11)
	.align		4
.L_11:
        /*0004*/ 	.word	index@(initrand)
        /*0008*/ 	.word	0x0000001f


	//----- nvinfo : EIATTR_FRAME_SIZE
	.align		4
.L_12:
        /*000c*/ 	.byte	0x04, 0x11
        /*000e*/ 	.short	(.L_14 - .L_13)
	.align		4
.L_13:
        /*0010*/ 	.word	index@(initrand)
        /*0014*/ 	.word	0x00000000


	//----- nvinfo : EIATTR_REGCOUNT
	.align		4
.L_14:
        /*0018*/ 	.byte	0x04, 0x2f
        /*001a*/ 	.short	(.L_16 - .L_15)
	.align		4
.L_15:
        /*001c*/ 	.word	index@(draw_pareto_runtimes)
        /*0020*/ 	.word	0x00000028


	//----- nvinfo : EIATTR_FRAME_SIZE
	.align		4
.L_16:
        /*0024*/ 	.byte	0x04, 0x11
        /*0026*/ 	.short	(.L_18 - .L_17)
	.align		4
.L_17:
        /*0028*/ 	.word	index@($draw_pareto_runtimes$__internal_accurate_pow)
        /*002c*/ 	.word	0x00000000


	//----- nvinfo : EIATTR_FRAME_SIZE
	.align		4
.L_18:
        /*0030*/ 	.byte	0x04, 0x11
        /*0032*/ 	.short	(.L_20 - .L_19)
	.align		4
.L_19:
        /*0034*/ 	.word	index@($__internal_1_$__cuda_sm20_div_rn_f64_full)
        /*0038*/ 	.word	0x00000000


	//----- nvinfo : EIATTR_FRAME_SIZE
	.align		4
.L_20:
        /*003c*/ 	.byte	0x04, 0x11
        /*003e*/ 	.short	(.L_22 - .L_21)
	.align		4
.L_21:
        /*0040*/ 	.word	index@($__internal_0_$__cuda_sm20_dblrcp_rn_slowpath_v3)
        /*0044*/ 	.word	0x00000000


	//----- nvinfo : EIATTR_FRAME_SIZE
	.align		4
.L_22:
        /*0048*/ 	.byte	0x04, 0x11
        /*004a*/ 	.short	(.L_24 - .L_23)
	.align		4
.L_23:
        /*004c*/ 	.word	index@(draw_pareto_runtimes)
        /*0050*/ 	.word	0x00000000


	//----- nvinfo : EIATTR_REGCOUNT
	.align		4
.L_24:
        /*0054*/ 	.byte	0x04, 0x2f
        /*0056*/ 	.short	(.L_26 - .L_25)
	.align		4
.L_25:
        /*0058*/ 	.word	index@(init_config)
        /*005c*/ 	.word	0x00000020


	//----- nvinfo : EIATTR_FRAME_SIZE
	.align		4
.L_26:
        /*0060*/ 	.byte	0x04, 0x11
        /*0062*/ 	.short	(.L_28 - .L_27)
	.align		4
.L_27:
        /*0064*/ 	.word	index@(init_config)
        /*0068*/ 	.word	0x00000000


	//----- nvinfo : EIATTR_REGCOUNT
	.align		4
.L_28:
        /*006c*/ 	.byte	0x04, 0x2f
        /*006e*/ 	.short	(.L_30 - .L_29)
	.align		4
.L_29:
        /*0070*/ 	.word	index@(update_rtp)
        /*0074*/ 	.word	0x00000038


	//----- nvinfo : EIATTR_FRAME_SIZE
	.align		4
.L_30:
        /*0078*/ 	.byte	0x04, 0x11
        /*007a*/ 	.short	(.L_32 - .L_31)
	.align		4
.L_31:
        /*007c*/ 	.word	index@($update_rtp$__internal_trig_reduction_slowpathd)
        /*0080*/ 	.word	0x00000028


	//----- nvinfo : EIATTR_FRAME_SIZE
	.align		4
.L_32:
        /*0084*/ 	.byte	0x04, 0x11
        /*0086*/ 	.short	(.L_34 - .L_33)
	.align		4
.L_33:
        /*0088*/ 	.word	index@(update_rtp)
        /*008c*/ 	.word	0x00000028


	//----- nvinfo : EIATTR_MIN_STACK_SIZE
	.align		4
.L_34:
        /*0090*/ 	.byte	0x04, 0x12
        /*0092*/ 	.short	(.L_36 - .L_35)
	.align		4
.L_35:
        /*0094*/ 	.word	index@(update_rtp)
        /*0098*/ 	.word	0x00000028


	//----- nvinfo : EIATTR_MIN_STACK_SIZE
	.align		4
.L_36:
        /*009c*/ 	.byte	0x04, 0x12
        /*009e*/ 	.short	(.L_38 - .L_37)
	.align		4
.L_37:
        /*00a0*/ 	.word	index@(init_config)
        /*00a4*/ 	.word	0x00000000


	//----- nvinfo : EIATTR_MIN_STACK_SIZE
	.align		4
.L_38:
        /*00a8*/ 	.byte	0x04, 0x12
        /*00aa*/ 	.short	(.L_40 - .L_39)
	.align		4
.L_39:
        /*00ac*/ 	.word	index@(draw_pareto_runtimes)
        /*00b0*/ 	.word	0x00000000


	//----- nvinfo : EIATTR_MIN_STACK_SIZE
	.align		4
.L_40:
        /*00b4*/ 	.byte	0x04, 0x12
        /*00b6*/ 	.short	(.L_42 - .L_41)
	.align		4
.L_41:
        /*00b8*/ 	.word	index@(initrand)
        /*00bc*/ 	.word	0x00000000
.L_42:


//--------------------- .nv.compat                --------------------------
	.section	.nv.compat,"",@"SHT_CUDA_COMPAT_INFO"
	.align	4
        /*0000*/ 	.byte	0x02, 0x09, 0x00, 0x00, 0x02, 0x02, 0x01, 0x00, 0x02, 0x05, 0x05, 0x00, 0x03, 0x07, 0x01, 0x01
        /*0010*/ 	.byte	0x02, 0x03, 0x00, 0x00, 0x02, 0x06, 0x01, 0x00, 0x04, 0x0b, 0x08, 0x00, 0x01, 0x00, 0x00, 0x00
        /*0020*/ 	.byte	0x00, 0x00, 0x00, 0x00


//--------------------- .nv.info.update_rtp       --------------------------
	.section	.nv.info.update_rtp,"",@"SHT_CUDA_INFO"
	.sectionflags	@""
	.align	4


	//----- nvinfo : EIATTR_CUDA_API_VERSION
	.align		4
        /*0000*/ 	.byte	0x04, 0x37
        /*0002*/ 	.short	(.L_44 - .L_43)
.L_43:
        /*0004*/ 	.word	0x00000082


	//----- nvinfo : EIATTR_KPARAM_INFO
	.align		4
.L_44:
        /*0008*/ 	.byte	0x04, 0x17
        /*000a*/ 	.short	(.L_46 - .L_45)
.L_45:
        /*000c*/ 	.word	0x00000000
        /*0010*/ 	.short	0x000f
        /*0012*/ 	.short	0x0078
        /*0014*/ 	.byte	0x00, 0xf0, 0x11, 0x00


	//----- nvinfo : EIATTR_KPARAM_INFO
	.align		4
.L_46:
        /*0018*/ 	.byte	0x04, 0x17
        /*001a*/ 	.short	(.L_48 - .L_47)
.L_47:
        /*001c*/ 	.word	0x00000000
        /*0020*/ 	.short	0x000e
        /*0022*/ 	.short	0x0070
        /*0024*/ 	.byte	0x00, 0xf0, 0x21, 0x00


	//----- nvinfo : EIATTR_KPARAM_INFO
	.align		4
.L_48:
        /*0028*/ 	.byte	0x04, 0x17
        /*002a*/ 	.short	(.L_50 - .L_49)
.L_49:
        /*002c*/ 	.word	0x00000000
        /*0030*/ 	.short	0x000d
        /*0032*/ 	.short	0x0068
        /*0034*/ 	.byte	0x00, 0xf0, 0x21, 0x00


	//----- nvinfo : EIATTR_KPARAM_INFO
	.align		4
.L_50:
        /*0038*/ 	.byte	0x04, 0x17
        /*003a*/ 	.short	(.L_52 - .L_51)
.L_51:
        /*003c*/ 	.word	0x00000000
        /*0040*/ 	.short	0x000c
        /*0042*/ 	.short	0x0060
        /*0044*/ 	.byte	0x00, 0xf0, 0x21, 0x00


	//----- nvinfo : EIATTR_KPARAM_INFO
	.align		4
.L_52:
        /*0048*/ 	.byte	0x04, 0x17
        /*004a*/ 	.short	(.L_54 - .L_53)
.L_53:
        /*004c*/ 	.word	0x00000000
        /*0050*/ 	.short	0x000b
        /*0052*/ 	.short	0x0058
        /*0054*/ 	.byte	0x00, 0xf0, 0x21, 0x00


	//----- nvinfo : EIATTR_KPARAM_INFO
	.align		4
.L_54:
        /*0058*/ 	.byte	0x04, 0x17
        /*005a*/ 	.short	(.L_56 - .L_55)
.L_55:
        /*005c*/ 	.word	0x00000000
        /*0060*/ 	.short	0x000a
        /*0062*/ 	.short	0x0050
        /*0064*/ 	.byte	0x00, 0xf5, 0x21, 0x00


	//----- nvinfo : EIATTR_KPARAM_INFO
	.align		4
.L_56:
        /*0068*/ 	.byte	0x04, 0x17
        /*006a*/ 	.short	(.L_58 - .L_57)
.L_57:
        /*006c*/ 	.word	0x00000000
        /*0070*/ 	.short	0x0009
        /*0072*/ 	.short	0x0048
        /*0074*/ 	.byte	0x00, 0xf5, 0x21, 0x00


	//----- nvinfo : EIATTR_KPARAM_INFO
	.align		4
.L_58:
        /*0078*/ 	.byte	0x04, 0x17
        /*007a*/ 	.short	(.L_60 - .L_59)
.L_59:
        /*007c*/ 	.word	0x00000000
        /*0080*/ 	.short	0x0008
        /*0082*/ 	.short	0x0040
        /*0084*/ 	.byte	0x00, 0xf5, 0x21, 0x00


	//----- nvinfo : EIATTR_KPARAM_INFO
	.align		4
.L_60:
        /*0088*/ 	.byte	0x04, 0x17
        /*008a*/ 	.short	(.L_62 - .L_61)
.L_61:
        /*008c*/ 	.word	0x00000000
        /*0090*/ 	.short	0x0007
        /*0092*/ 	.short	0x0038
        /*0094*/ 	.byte	0x00, 0xf5, 0x21, 0x00


	//----- nvinfo : EIATTR_KPARAM_INFO
	.align		4
.L_62:
        /*0098*/ 	.byte	0x04, 0x17
        /*009a*/ 	.short	(.L_64 - .L_63)
.L_63:
        /*009c*/ 	.word	0x00000000
        /*00a0*/ 	.short	0x0006
        /*00a2*/ 	.short	0x0030
        /*00a4*/ 	.byte	0x00, 0xf5, 0x21, 0x00


	//----- nvinfo : EIATTR_KPARAM_INFO
	.align		4
.L_64:
        /*00a8*/ 	.byte	0x04, 0x17
        /*00aa*/ 	.short	(.L_66 - .L_65)
.L_65:
        /*00ac*/ 	.word	0x00000000
        /*00b0*/ 	.short	0x0005
        /*00b2*/ 	.short	0x0028
        /*00b4*/ 	.byte	0x00, 0xf5, 0x21, 0x00


	//----- nvinfo : EIATTR_KPARAM_INFO
	.align		4
.L_66:
        /*00b8*/ 	.byte	0x04, 0x17
        /*00ba*/ 	.short	(.L_68 - .L_67)
.L_67:
        /*00bc*/ 	.word	0x00000000
        /*00c0*/ 	.short	0x0004
        /*00c2*/ 	.short	0x0020
        /*00c4*/ 	.byte	0x00, 0xf5, 0x21, 0x00


	//----- nvinfo : EIATTR_KPARAM_INFO
	.align		4
.L_68:
        /*00c8*/ 	.byte	0x04, 0x17
        /*00ca*/ 	.short	(.L_70 - .L_69)
.L_69:
        /*00cc*/ 	.word	0x00000000
        /*00d0*/ 	.short	0x0003
        /*00d2*/ 	.short	0x0018
        /*00d4*/ 	.byte	0x00, 0xf5, 0x21, 0x00


	//----- nvinfo : EIATTR_KPARAM_INFO
	.align		4
.L_70:
        /*00d8*/ 	.byte	0x04, 0x17
        /*00da*/ 	.short	(.L_72 - .L_71)
.L_71:
        /*00dc*/ 	.word	0x00000000
        /*00e0*/ 	.short	0x0002
        /*00e2*/ 	.short	0x0010
        /*00e4*/ 	.byte	0x00, 0xf5, 0x21, 0x00


	//----- nvinfo : EIATTR_KPARAM_INFO
	.align		4
.L_72:
        /*00e8*/ 	.byte	0x04, 0x17
        /*00ea*/ 	.short	(.L_74 - .L_73)
.L_73:
        /*00ec*/ 	.word	0x00000000
        /*00f0*/ 	.short	0x0001
        /*00f2*/ 	.short	0x0008
        /*00f4*/ 	.byte	0x00, 0xf5, 0x21, 0x00


	//----- nvinfo : EIATTR_KPARAM_INFO
	.align		4
.L_74:
        /*00f8*/ 	.byte	0x04, 0x17
        /*00fa*/ 	.short	(.L_76 - .L_75)
.L_75:
        /*00fc*/ 	.word	0x00000000
        /*0100*/ 	.short	0x0000
        /*0102*/ 	.short	0x0000
        /*0104*/ 	.byte	0x00, 0xf5, 0x21, 0x00


	//----- nvinfo : EIATTR_SPARSE_MMA_MASK
	.align		4
.L_76:
        /*0108*/ 	.byte	0x03, 0x50
        /*010a*/ 	.short	0x0000


	//----- nvinfo : EIATTR_MAXREG_COUNT
	.align		4
        /*010c*/ 	.byte	0x03, 0x1b
        /*010e*/ 	.short	0x00ff


	//----- nvinfo : EIATTR_MERCURY_ISA_VERSION
	.align		4
        /*0110*/ 	.byte	0x03, 0x5f
        /*0112*/ 	.short	0x0101


	//----- nvinfo : EIATTR_VRC_CTA_INIT_COUNT
	.align		4
        /*0114*/ 	.byte	0x02, 0x4a
	.zero		1
	.zero		1


	//----- nvinfo : EIATTR_EXIT_INSTR_OFFSETS
	.align		4
        /*0118*/ 	.byte	0x04, 0x1c
        /*011a*/ 	.short	(.L_78 - .L_77)


	//   ....[0]....
.L_77:
        /*011c*/ 	.word	0x00000080


	//   ....[1]....
        /*0120*/ 	.word	0x000010a0


	//----- nvinfo : EIATTR_CRS_STACK_SIZE
	.align		4
.L_78:
        /*0124*/ 	.byte	0x04, 0x1e
        /*0126*/ 	.short	(.L_80 - .L_79)
.L_79:
        /*0128*/ 	.word	0x00000000


	//----- nvinfo : EIATTR_CBANK_PARAM_SIZE
	.align		4
.L_80:
        /*012c*/ 	.byte	0x03, 0x19
        /*012e*/ 	.short	0x007c


	//----- nvinfo : EIATTR_PARAM_CBANK
	.align		4
        /*0130*/ 	.byte	0x04, 0x0a
        /*0132*/ 	.short	(.L_82 - .L_81)
	.align		4
.L_81:
        /*0134*/ 	.word	index@(.nv.constant0.update_rtp)
        /*0138*/ 	.short	0x0380
        /*013a*/ 	.short	0x007c


	//----- nvinfo : EIATTR_SW_WAR
	.align		4
.L_82:
        /*013c*/ 	.byte	0x04, 0x36
        /*013e*/ 	.short	(.L_84 - .L_83)
.L_83:
        /*0140*/ 	.word	0x00000008
.L_84:


//--------------------- .nv.info.init_config      --------------------------
	.section	.nv.info.init_config,"",@"SHT_CUDA_INFO"
	.sectionflags	@""
	.align	4


	//----- nvinfo : EIATTR_CUDA_API_VERSION
	.align		4
        /*0000*/ 	.byte	0x04, 0x37
        /*0002*/ 	.short	(.L_86 - .L_85)
.L_85:
        /*0004*/ 	.word	0x00000082


	//----- nvinfo : EIATTR_KPARAM_INFO
	.align		4
.L_86:
        /*0008*/ 	.byte	0x04, 0x17
        /*000a*/ 	.short	(.L_88 - .L_87)
.L_87:
        /*000c*/ 	.word	0x00000000
        /*0010*/ 	.short	0x0006
        /*0012*/ 	.short	0x0030
        /*0014*/ 	.byte	0x00, 0xf0, 0x11, 0x00


	//----- nvinfo : EIATTR_KPARAM_INFO
	.align		4
.L_88:
        /*0018*/ 	.byte	0x04, 0x17
        /*001a*/ 	.short	(.L_90 - .L_89)
.L_89:
        /*001c*/ 	.word	0x00000000
        /*0020*/ 	.short	0x0005
        /*0022*/ 	.short	0x0028
        /*0024*/ 	.byte	0x00, 0xf0, 0x21, 0x00


	//----- nvinfo : EIATTR_KPARAM_INFO
	.align		4
.L_90:
        /*0028*/ 	.byte	0x04, 0x17
        /*002a*/ 	.short	(.L_92 - .L_91)
.L_91:
        /*002c*/ 	.word	0x00000000
        /*0030*/ 	.short	0x0004
        /*0032*/ 	.short	0x0020
        /*0034*/ 	.byte	0x00, 0xf0, 0x21, 0x00


	//----- nvinfo : EIATTR_KPARAM_INFO
	.align		4
.L_92:
        /*0038*/ 	.byte	0x04, 0x17
        /*003a*/ 	.short	(.L_94 - .L_93)
.L_93:
        /*003c*/ 	.word	0x00000000
        /*0040*/ 	.short	0x0003
        /*0042*/ 	.short	0x0018
        /*0044*/ 	.byte	0x00, 0xf5, 0x21, 0x00


	//----- nvinfo : EIATTR_KPARAM_INFO
	.align		4
.L_94:
        /*0048*/ 	.byte	0x04, 0x17
        /*004a*/ 	.short	(.L_96 - .L_95)
.L_95:
        /*004c*/ 	.word	0x00000000
        /*0050*/ 	.short	0x0002
        /*0052*/ 	.short	0x0010
        /*0054*/ 	.byte	0x00, 0xf5, 0x21, 0x00


	//----- nvinfo : EIATTR_KPARAM_INFO
	.align		4
.L_96:
        /*0058*/ 	.byte	0x04, 0x17
        /*005a*/ 	.short	(.L_98 - .L_97)
.L_97:
        /*005c*/ 	.word	0x00000000
        /*0060*/ 	.short	0x0001
        /*0062*/ 	.short	0x0008
        /*0064*/ 	.byte	0x00, 0xf5, 0x21, 0x00


	//----- nvinfo : EIATTR_KPARAM_INFO
	.align		4
.L_98:
        /*0068*/ 	.byte	0x04, 0x17
        /*006a*/ 	.short	(.L_100 - .L_99)
.L_99:
        /*006c*/ 	.word	0x00000000
        /*0070*/ 	.short	0x0000
        /*0072*/ 	.short	0x0000
        /*0074*/ 	.byte	0x00, 0xf5, 0x21, 0x00


	//----- nvinfo : EIATTR_SPARSE_MMA_MASK
	.align		4
.L_100:
        /*0078*/ 	.byte	0x03, 0x50
        /*007a*/ 	.short	0x0000


	//----- nvinfo : EIATTR_MAXREG_COUNT
	.align		4
        /*007c*/ 	.byte	0x03, 0x1b
        /*007e*/ 	.short	0x00ff


	//----- nvinfo : EIATTR_MERCURY_ISA_VERSION
	.align		4
        /*0080*/ 	.byte	0x03, 0x5f
        /*0082*/ 	.short	0x0101


	//----- nvinfo : EIATTR_VRC_CTA_INIT_COUNT
	.align		4
        /*0084*/ 	.byte	0x02, 0x4a
	.zero		1
	.zero		1


	//----- nvinfo : EIATTR_EXIT_INSTR_OFFSETS
	.align		4
        /*0088*/ 	.byte	0x04, 0x1c
        /*008a*/ 	.short	(.L_102 - .L_101)


	//   ....[0]....
.L_101:
        /*008c*/ 	.word	0x00000070


	//   ....[1]....
        /*0090*/ 	.word	0x00000570


	//----- nvinfo : EIATTR_CRS_STACK_SIZE
	.align		4
.L_102:
        /*0094*/ 	.byte	0x04, 0x1e
        /*0096*/ 	.short	(.L_104 - .L_103)
.L_103:
        /*0098*/ 	.word	0x00000000


	//----- nvinfo : EIATTR_CBANK_PARAM_SIZE
	.align		4
.L_104:
        /*009c*/ 	.byte	0x03, 0x19
        /*009e*/ 	.short	0x0034


	//----- nvinfo : EIATTR_PARAM_CBANK
	.align		4
        /*00a0*/ 	.byte	0x04, 0x0a
        /*00a2*/ 	.short	(.L_106 - .L_105)
	.align		4
.L_105:
        /*00a4*/ 	.word	index@(.nv.constant0.init_config)
        /*00a8*/ 	.short	0x0380
        /*00aa*/ 	.short	0x0034


	//----- nvinfo : EIATTR_SW_WAR
	.align		4
.L_106:
        /*00ac*/ 	.byte	0x04, 0x36
        /*00ae*/ 	.short	(.L_108 - .L_107)
.L_107:
        /*00b0*/ 	.word	0x00000008
.L_108:


//--------------------- .nv.info.draw_pareto_runtimes --------------------------
	.section	.nv.info.draw_pareto_runtimes,"",@"SHT_CUDA_INFO"
	.sectionflags	@""
	.align	4


	//----- nvinfo : EIATTR_CUDA_API_VERSION
	.align		4
        /*0000*/ 	.byte	0x04, 0x37
        /*0002*/ 	.short	(.L_110 - .L_109)
.L_109:
        /*0004*/ 	.word	0x00000082


	//----- nvinfo : EIATTR_KPARAM_INFO
	.align		4
.L_110:
        /*0008*/ 	.byte	0x04, 0x17
        /*000a*/ 	.short	(.L_112 - .L_111)
.L_111:
        /*000c*/ 	.word	0x00000000
        /*0010*/ 	.short	0x0004
        /*0012*/ 	.short	0x0020
        /*0014*/ 	.byte	0x00, 0xf0, 0x21, 0x00


	//----- nvinfo : EIATTR_KPARAM_INFO
	.align		4
.L_112:
        /*0018*/ 	.byte	0x04, 0x17
        /*001a*/ 	.short	(.L_114 - .L_113)
.L_113:
        /*001c*/ 	.word	0x00000000
        /*0020*/ 	.short	0x0003
        /*0022*/ 	.short	0x0018
        /*0024*/ 	.byte	0x00, 0xf0, 0x21, 0x00


	//----- nvinfo : EIATTR_KPARAM_INFO
	.align		4
.L_114:
        /*0028*/ 	.byte	0x04, 0x17
        /*002a*/ 	.short	(.L_116 - .L_115)
.L_115:
        /*002c*/ 	.word	0x00000000
        /*0030*/ 	.short	0x0002
        /*0032*/ 	.short	0x0010
        /*0034*/ 	.byte	0x00, 0xf0, 0x11, 0x00


	//----- nvinfo : EIATTR_KPARAM_INFO
	.align		4
.L_116:
        /*0038*/ 	.byte	0x04, 0x17
        /*003a*/ 	.short	(.L_118 - .L_117)
.L_117:
        /*003c*/ 	.word	0x00000000
        /*0040*/ 	.short	0x0001
        /*0042*/ 	.short	0x0008
        /*0044*/ 	.byte	0x00, 0xf5, 0x21, 0x00


	//----- nvinfo : EIATTR_KPARAM_INFO
	.align		4
.L_118:
        /*0048*/ 	.byte	0x04, 0x17
        /*004a*/ 	.short	(.L_120 - .L_119)
.L_119:
        /*004c*/ 	.word	0x00000000
        /*0050*/ 	.short	0x0000
        /*0052*/ 	.short	0x0000
        /*0054*/ 	.byte	0x00, 0xf5, 0x21, 0x00


	//----- nvinfo : EIATTR_SPARSE_MMA_MASK
	.align		4
.L_120:
        /*0058*/ 	.byte	0x03, 0x50
        /*005a*/ 	.short	0x0000


	//----- nvinfo : EIATTR_MAXREG_COUNT
	.align		4
        /*005c*/ 	.byte	0x03, 0x1b
        /*005e*/ 	.short	0x00ff


	//----- nvinfo : EIATTR_MERCURY_ISA_VERSION
	.align		4
        /*0060*/ 	.byte	0x03, 0x5f
        /*0062*/ 	.short	0x0101


	//----- nvinfo : EIATTR_VRC_CTA_INIT_COUNT
	.align		4
        /*0064*/ 	.byte	0x02, 0x4a
	.zero		1
	.zero		1


	//----- nvinfo : EIATTR_EXIT_INSTR_OFFSETS
	.align		4
        /*0068*/ 	.byte	0x04, 0x1c
        /*006a*/ 	.short	(.L_122 - .L_121)


	//   ....[0]....
.L_121:
        /*006c*/ 	.word	0x00000070


	//   ....[1]....
        /*0070*/ 	.word	0x00000bd0


	//   ....[2]....
        /*0074*/ 	.word	0x00001210


	//----- nvinfo : EIATTR_CRS_STACK_SIZE
	.align		4
.L_122:
        /*0078*/ 	.byte	0x04, 0x1e
        /*007a*/ 	.short	(.L_124 - .L_123)
.L_123:
        /*007c*/ 	.word	0x00000000


	//----- nvinfo : EIATTR_CBANK_PARAM_SIZE
	.align		4
.L_124:
        /*0080*/ 	.byte	0x03, 0x19
        /*0082*/ 	.short	0x0028


	//----- nvinfo : EIATTR_PARAM_CBANK
	.align		4
        /*0084*/ 	.byte	0x04, 0x0a
        /*0086*/ 	.short	(.L_126 - .L_125)
	.align		4
.L_125:
        /*0088*/ 	.word	index@(.nv.constant0.draw_pareto_runtimes)
        /*008c*/ 	.short	0x0380
        /*008e*/ 	.short	0x0028


	//----- nvinfo : EIATTR_SW_WAR
	.align		4
.L_126:
        /*0090*/ 	.byte	0x04, 0x36
        /*0092*/ 	.short	(.L_128 - .L_127)
.L_127:
        /*0094*/ 	.word	0x00000008
.L_128:


//--------------------- .nv.info.initrand         --------------------------
	.section	.nv.info.initrand,"",@"SHT_CUDA_INFO"
	.sectionflags	@""
	.align	4


	//----- nvinfo : EIATTR_CUDA_API_VERSION
	.align		4
        /*0000*/ 	.byte	0x04, 0x37
        /*0002*/ 	.short	(.L_130 - .L_129)
.L_129:
        /*0004*/ 	.word	0x00000082


	//----- nvinfo : EIATTR_KPARAM_INFO
	.align		4
.L_130:
        /*0008*/ 	.byte	0x04, 0x17
        /*000a*/ 	.short	(.L_132 - .L_131)
.L_131:
        /*000c*/ 	.word	0x00000000
        /*0010*/ 	.short	0x0001
        /*0012*/ 	.short	0x0008
        /*0014*/ 	.byte	0x00, 0xf0, 0x11, 0x00


	//----- nvinfo : EIATTR_KPARAM_INFO
	.align		4
.L_132:
        /*0018*/ 	.byte	0x04, 0x17
        /*001a*/ 	.short	(.L_134 - .L_133)
.L_133:
        /*001c*/ 	.word	0x00000000
        /*0020*/ 	.short	0x0000
        /*0022*/ 	.short	0x0000
        /*0024*/ 	.byte	0x00, 0xf5, 0x21, 0x00


	//----- nvinfo : EIATTR_SPARSE_MMA_MASK
	.align		4
.L_134:
        /*0028*/ 	.byte	0x03, 0x50
        /*002a*/ 	.short	0x0000


	//----- nvinfo : EIATTR_MAXREG_COUNT
	.align		4
        /*002c*/ 	.byte	0x03, 0x1b
        /*002e*/ 	.short	0x00ff


	//----- nvinfo : EIATTR_MERCURY_ISA_VERSION
	.align		4
        /*0030*/ 	.byte	0x03, 0x5f
        /*0032*/ 	.short	0x0101


	//----- nvinfo : EIATTR_VRC_CTA_INIT_COUNT
	.align		4
        /*0034*/ 	.byte	0x02, 0x4a
	.zero		1
	.zero		1


	//----- nvinfo : EIATTR_EXIT_INSTR_OFFSETS
	.align		4
        /*0038*/ 	.byte	0x04, 0x1c
        /*003a*/ 	.short	(.L_136 - .L_135)


	//   ....[0]....
.L_135:
        /*003c*/ 	.word	0x00000070


	//   ....[1]....
        /*0040*/ 	.word	0x00000f80


	//----- nvinfo : EIATTR_CRS_STACK_SIZE
	.align		4
.L_136:
        /*0044*/ 	.byte	0x04, 0x1e
        /*0046*/ 	.short	(.L_138 - .L_137)
.L_137:
        /*0048*/ 	.word	0x00000000


	//----- nvinfo : EIATTR_CBANK_PARAM_SIZE
	.align		4
.L_138:
        /*004c*/ 	.byte	0x03, 0x19
        /*004e*/ 	.short	0x000c


	//----- nvinfo : EIATTR_PARAM_CBANK
	.align		4
        /*0050*/ 	.byte	0x04, 0x0a
        /*0052*/ 	.short	(.L_140 - .L_139)
	.align		4
.L_139:
        /*0054*/ 	.word	index@(.nv.constant0.initrand)
        /*0058*/ 	.short	0x0380
        /*005a*/ 	.short	0x000c


	//----- nvinfo : EIATTR_SW_WAR
	.align		4
.L_140:
        /*005c*/ 	.byte	0x04, 0x36
        /*005e*/ 	.short	(.L_142 - .L_141)
.L_141:
        /*0060*/ 	.word	0x00000008
.L_142:


//--------------------- .nv.callgraph             --------------------------
	.section	.nv.callgraph,"",@"SHT_CUDA_CALLGRAPH"
	.align	4
	.sectionentsize	8
	.align		4
        /*0000*/ 	.word	0x00000000
	.align		4
        /*0004*/ 	.word	0xffffffff
	.align		4
        /*0008*/ 	.word	0x00000000
	.align		4
        /*000c*/ 	.word	0xfffffffe
	.align		4
        /*0010*/ 	.word	0x00000000
	.align		4
        /*0014*/ 	.word	0xfffffffd
	.align		4
        /*0018*/ 	.word	0x00000000
	.align		4
        /*001c*/ 	.word	0xfffffffc


//--------------------- .nv.constant4             --------------------------
	.section	.nv.constant4,"a",@progbits
	.align	8
	.align		8
.nv.constant4:
        /*0000*/ 	.dword	precalc_xorwow_matrix
	.align		8
        /*0008*/ 	.dword	precalc_xorwow_offset_matrix
	.align		8
        /*0010*/ 	.dword	mrg32k3aM1
	.align		8
        /*0018*/ 	.dword	mrg32k3aM2
	.align		8
        /*0020*/ 	.dword	mrg32k3aM1SubSeq
	.align		8
        /*0028*/ 	.dword	mrg32k3aM2SubSeq
	.align		8
        /*0030*/ 	.dword	mrg32k3aM1Seq
	.align		8
        /*0038*/ 	.dword	mrg32k3aM2Seq
	.align		8
        /*0040*/ 	.dword	__cudart_i2opi_d
	.align		8
        /*0048*/ 	.dword	__cudart_sin_cos_coeffs


//--------------------- .nv.constant3             --------------------------
	.section	.nv.constant3,"a",@progbits
	.align	8
.nv.constant3:
	.type		__cr_lgamma_table,@object
	.size		__cr_lgamma_table,(.L_8 - __cr_lgamma_table)
__cr_lgamma_table:
        /*0000*/ 	.byte	0x00, 0x00, 0x00, 0x00, 0x00, 0x00, 0x00, 0x00, 0x00, 0x00, 0x00, 0x00, 0x00, 0x00, 0x00, 0x00
        /*0010*/ 	.byte	0xef, 0x39, 0xfa, 0xfe, 0x42, 0x2e, 0xe6, 0x3f, 0x02, 0x20, 0x2a, 0xfa, 0x0b, 0xab, 0xfc, 0x3f
        /*0020*/ 	.byte	0xf9, 0x2c, 0x92, 0x7c, 0xa7, 0x6c, 0x09, 0x40, 0xc9, 0x79, 0x44, 0x3c, 0x64, 0x26, 0x13, 0x40
        /*0030*/ 	.byte	0xca, 0x01, 0xcf, 0x3a, 0x27, 0x51, 0x1a, 0x40, 0x30, 0xcc, 0x2d, 0xf3, 0xe1, 0x0c, 0x21, 0x40
        /*0040*/ 	.byte	0x0d, 0xb7, 0xfc, 0x82, 0x8e, 0x35, 0x25, 0x40
.L_8:


//--------------------- .text.update_rtp          --------------------------
	.section	.text.update_rtp,"ax",@progbits
	.align	128
        .global         update_rtp
        .type           update_rtp,@function
        .size           update_rtp,(.L_x_63 - update_rtp)
        .other          update_rtp,@"STO_CUDA_ENTRY STV_DEFAULT"
update_rtp:
.text.update_rtp:
[----:B------:R-:W0:Y:S01]  /*0000*/  LDC R1, c[0x0][0x37c] ;  /* 0x0000df00ff017b82 */ /* 0x000e220000000800 */
[----:B------:R-:W1:Y:S07]  /*0010*/  S2R R0, SR_TID.X ;  /* 0x0000000000007919 */ /* 0x000e6e0000002100 */
[----:B------:R-:W1:Y:S01]  /*0020*/  S2UR UR4, SR_CTAID.X ;  /* 0x00000000000479c3 */ /* 0x000e620000002500 */
[----:B------:R-:W2:Y:S01]  /*0030*/  LDCU UR5, c[0x0][0x3f8] ;  /* 0x00007f00ff0577ac */ /* 0x000ea20008000800 */
[----:B0-----:R-:W-:-:S06]  /*0040*/  VIADD R1, R1, 0xffffffd8 ;  /* 0xffffffd801017836 */ /* 0x001fcc0000000000 */
[----:B------:R-:W1:Y:S02]  /*0050*/  LDC R41, c[0x0][0x360] ;  /* 0x0000d800ff297b82 */ /* 0x000e640000000800 */
[----:B-1----:R-:W-:-:S05]  /*0060*/  IMAD R0, R41, UR4, R0 ;  /* 0x0000000429007c24 */ /* 0x002fca000f8e0200 */
[----:B--2---:R-:W-:-:S13]  /*0070*/  ISETP.GE.AND P0, PT, R0, UR5, PT ;  /* 0x0000000500007c0c */ /* 0x004fda000bf06270 */
[----:B------:R-:W-:Y:S05]  /*0080*/  @P0 EXIT ;  /* 0x000000000000094d */ /* 0x000fea0003800000 */
[----:B------:R-:W0:Y:S01]  /*0090*/  LDC.64 R10, c[0x0][0x3f0] ;  /* 0x0000fc00ff0a7b82 */ /* 0x000e220000000a00 */
[----:B------:R-:W0:Y:S01]  /*00a0*/  LDCU.64 UR8, c[0x0][0x3d8] ;  /* 0x00007b00ff0877ac */ /* 0x000e220008000a00 */
[----:B------:R-:W1:Y:S06]  /*00b0*/  LDCU UR4, c[0x0][0x370] ;  /* 0x00006e00ff0477ac */ /* 0x000e6c0008000800 */
[----:B------:R-:W2:Y:S01]  /*00c0*/  LDC.64 R6, c[0x0][0x3e0] ;  /* 0x0000f800ff067b82 */ /* 0x000ea20000000a00 */
[----:B------:R-:W3:Y:S01]  /*00d0*/  LDCU.64 UR6, c[0x0][0x358] ;  /* 0x00006b00ff0677ac */ /* 0x000ee20008000a00 */
[----:B------:R-:W4:Y:S06]  /*00e0*/  LDCU.64 UR12, c[0x0][0x3f0] ;  /* 0x00007e00ff0c77ac */ /* 0x000f2c0008000a00 */
[----:B------:R-:W5:Y:S01]  /*00f0*/  LDC.64 R2, c[0x0][0x3e8] ;  /* 0x0000fa00ff027b82 */ /* 0x000f620000000a00 */
[----:B------:R-:W0:Y:S01]  /*0100*/  LDCU UR14, c[0x0][0x3f8] ;  /* 0x00007f00ff0e77ac */ /* 0x000e220008000800 */
[----:B------:R-:W0:Y:S01]  /*0110*/  LDCU.64 UR10, c[0x4][0x48] ;  /* 0x01000900ff0a77ac */ /* 0x000e220008000a00 */
[----:B-1----:R-:W-:Y:S01]  /*0120*/  IMAD R41, R41, UR4, RZ ;  /* 0x0000000429297c24 */ /* 0x002fe2000f8e02ff */
[----:B0-----:R-:W-:-:S02]  /*0130*/  DMUL R12, R10, UR8 ;  /* 0x000000080a0c7c28 */ /* 0x001fc40008000000 */
[----:B------:R-:W-:Y:S02]  /*0140*/  DMUL R10, R10, 4 ;  /* 0x401000000a0a7828 */ /* 0x000fe40000000000 */
[C---:B--2---:R-:W-:Y:S02]  /*0150*/  DMUL R8, R6.reuse, -0.5 ;  /* 0xbfe0000006087828 */ /* 0x044fe40000000000 */
[----:B------:R-:W-:Y:S02]  /*0160*/  DMUL R6, R6, 0.5 ;  /* 0x3fe0000006067828 */ /* 0x000fe40000000000 */
[C---:B-----5:R-:W-:Y:S02]  /*0170*/  DMUL R4, R2.reuse, 0.5 ;  /* 0x3fe0000002047828 */ /* 0x060fe40000000000 */
[----:B---34-:R-:W-:-:S11]  /*0180*/  DMUL R2, R2, -0.5 ;  /* 0xbfe0000002027828 */ /* 0x018fd60000000000 */
.L_x_14:
[----:B01-34-:R-:W0:Y:S08]  /*0190*/  LDC.64 R14, c[0x0][0x3d0] ;  /* 0x0000f400ff0e7b82 */ /* 0x01be300000000a00 */
[----:B------:R-:W1:Y:S08]  /*01a0*/  LDC.64 R20, c[0x0][0x3c8] ;  /* 0x0000f200ff147b82 */ /* 0x000e700000000a00 */
[----:B--2---:R-:W2:Y:S01]  /*01b0*/  LDC.64 R22, c[0x0][0x390] ;  /* 0x0000e400ff167b82 */ /* 0x004ea20000000a00 */
[----:B0-----:R-:W-:-:S07]  /*01c0*/  IMAD.WIDE R14, R0, 0x8, R14 ;  /* 0x00000008000e7825 */ /* 0x001fce00078e020e */
[----:B------:R-:W0:Y:S01]  /*01d0*/  LDC.64 R32, c[0x0][0x388] ;  /* 0x0000e200ff207b82 */ /* 0x000e220000000a00 */
[----:B------:R-:W3:Y:S01]  /*01e0*/  LDG.E.64 R16, desc[UR6][R14.64] ;  /* 0x000000060e107981 */ /* 0x000ee2000c1e1b00 */
[----:B-1----:R-:W-:-:S06]  /*01f0*/  IMAD.WIDE R20, R0, 0x8, R20 ;  /* 0x0000000800147825 */ /* 0x002fcc00078e0214 */
[----:B------:R-:W1:Y:S01]  /*0200*/  LDC.64 R38, c[0x0][0x380] ;  /* 0x0000e000ff267b82 */ /* 0x000e620000000a00 */
[----:B------:R-:W3:Y:S02]  /*0210*/  LDG.E.64 R18, desc[UR6][R20.64] ;  /* 0x0000000614127981 */ /* 0x000ee4000c1e1b00 */
[----:B---3--:R-:W-:Y:S01]  /*0220*/  DSETP.GE.AND P0, PT, R16, R18, PT ;  /* 0x000000121000722a */ /* 0x008fe20003f06000 */
[----:B--2---:R-:W-:-:S13]  /*0230*/  IMAD.WIDE R18, R0, 0x8, R22 ;  /* 0x0000000800127825 */ /* 0x004fda00078e0216 */
[----:B------:R2:W5:Y:S01]  /*0240*/  @!P0 LDG.E.64 R34, desc[UR6][R18.64] ;  /* 0x0000000612228981 */ /* 0x000562000c1e1b00 */
[----:B------:R-:W-:Y:S01]  /*0250*/  BSSY.RECONVERGENT B0, `(.L_x_0) ;  /* 0x000002b000007945 */ /* 0x000fe20003800200 */
[----:B0-----:R-:W-:-:S03]  /*0260*/  IMAD.WIDE R32, R0, 0x8, R32 ;  /* 0x0000000800207825 */ /* 0x001fc600078e0220 */
[----:B-1----:R-:W-:Y:S05]  /*0270*/  @!P0 BRA `(.L_x_1) ;  /* 0x0000000000a08947 */ /* 0x002fea0003800000 */
[----:B------:R-:W0:Y:S02]  /*0280*/  LDC.64 R24, c[0x0][0x3c0] ;  /* 0x0000f000ff187b82 */ /* 0x000e240000000a00 */
[----:B0-----:R-:W-:-:S05]  /*0290*/  IMAD.WIDE R24, R0, 0x30, R24 ;  /* 0x0000003000187825 */ /* 0x001fca00078e0218 */
[----:B------:R-:W3:Y:S04]  /*02a0*/  LDG.E.64 R30, desc[UR6][R24.64] ;  /* 0x00000006181e7981 */ /* 0x000ee8000c1e1b00 */
[----:B------:R-:W4:Y:S04]  /*02b0*/  LDG.E.64 R26, desc[UR6][R24.64+0x10] ;  /* 0x00001006181a7981 */ /* 0x000f28000c1e1b00 */
[----:B------:R-:W2:Y:S01]  /*02c0*/  LDG.E.64 R16, desc[UR6][R24.64+0x8] ;  /* 0x0000080618107981 */ /* 0x000ea2000c1e1b00 */
[----:B------:R-:W-:Y:S01]  /*02d0*/  UMOV UR4, 0x54442d18 ;  /* 0x54442d1800047882 */ /* 0x000fe20000000000 */
[----:B------:R-:W-:Y:S01]  /*02e0*/  UMOV UR5, 0x400921fb ;  /* 0x400921fb00057882 */ /* 0x000fe20000000000 */
[----:B---3--:R-:W-:-:S04]  /*02f0*/  SHF.R.U32.HI R22, RZ, 0x2, R31 ;  /* 0x00000002ff167819 */ /* 0x008fc8000001161f */
[----:B------:R-:W-:Y:S01]  /*0300*/  LOP3.LUT R22, R22, R31, RZ, 0x3c, !PT ;  /* 0x0000001f16167212 */ /* 0x000fe200078e3cff */
[----:B----4-:R-:W-:Y:S01]  /*0310*/  IMAD.SHL.U32 R23, R27, 0x10, RZ ;  /* 0x000000101b177824 */ /* 0x010fe200078e00ff */
[----:B------:R0:W-:Y:S01]  /*0320*/  STG.E.64 desc[UR6][R24.64+0x8], R26 ;  /* 0x0000081a18007986 */ /* 0x0001e2000c101b06 */
[----:B--2---:R-:W-:Y:S02]  /*0330*/  SHF.R.U32.HI R29, RZ, 0x2, R16 ;  /* 0x00000002ff1d7819 */ /* 0x004fe40000011610 */
[----:B------:R-:W-:Y:S02]  /*0340*/  IMAD.SHL.U32 R28, R22, 0x2, RZ ;  /* 0x00000002161c7824 */ /* 0x000fe400078e00ff */
[----:B------:R-:W-:-:S03]  /*0350*/  LOP3.LUT R29, R29, R16, RZ, 0x3c, !PT ;  /* 0x000000101d1d7212 */ /* 0x000fc600078e3cff */
[----:B------:R-:W-:Y:S01]  /*0360*/  LOP3.LUT R22, R22, R28, R23, 0x96, !PT ;  /* 0x0000001c16167212 */ /* 0x000fe200078e9617 */
[----:B------:R-:W-:Y:S02]  /*0370*/  VIADD R28, R30, 0xb0f8a ;  /* 0x000b0f8a1e1c7836 */ /* 0x000fe40000000000 */
[----:B------:R-:W-:Y:S01]  /*0380*/  IMAD.SHL.U32 R23, R29, 0x2, RZ ;  /* 0x000000021d177824 */ /* 0x000fe200078e00ff */
[----:B------:R-:W-:-:S04]  /*0390*/  LOP3.LUT R22, R22, R27, RZ, 0x3c, !PT ;  /* 0x0000001b16167212 */ /* 0x000fc800078e3cff */
[----:B------:R-:W-:Y:S01]  /*03a0*/  IADD3 R37, PT, PT, R30, 0x587c5, R22 ;  /* 0x000587c51e257810 */ /* 0x000fe20007ffe016 */
[----:B------:R-:W-:-:S05]  /*03b0*/  IMAD.SHL.U32 R16, R22, 0x10, RZ ;  /* 0x0000001016107824 */ /* 0x000fca00078e00ff */
[----:B------:R-:W-:Y:S01]  /*03c0*/  LOP3.LUT R23, R29, R23, R16, 0x96, !PT ;  /* 0x000000171d177212 */ /* 0x000fe200078e9610 */
[----:B------:R-:W-:Y:S01]  /*03d0*/  IMAD.MOV.U32 R29, RZ, RZ, R17 ;  /* 0x000000ffff1d7224 */ /* 0x000fe200078e0011 */
[----:B------:R-:W-:Y:S02]  /*03e0*/  CS2R R16, SRZ ;  /* 0x0000000000107805 */ /* 0x000fe4000001ff00 */
[----:B------:R-:W-:Y:S02]  /*03f0*/  LOP3.LUT R23, R23, R22, RZ, 0x3c, !PT ;  /* 0x0000001617177212 */ /* 0x000fe400078e3cff */
[----:B------:R0:W-:Y:S03]  /*0400*/  STG.E.64 desc[UR6][R24.64], R28 ;  /* 0x0000001c18007986 */ /* 0x0001e6000c101b06 */
[----:B-----5:R-:W-:Y:S01]  /*0410*/  IMAD.IADD R34, R23, 0x1, R28 ;  /* 0x0000000117227824 */ /* 0x020fe200078e021c */
[----:B------:R0:W-:Y:S03]  /*0420*/  STG.E.64 desc[UR6][R24.64+0x10], R22 ;  /* 0x0000101618007986 */ /* 0x0001e6000c101b06 */
[----:B------:R-:W-:-:S03]  /*0430*/  IMAD.WIDE.U32 R34, R34, 0x200000, RZ ;  /* 0x0020000022227825 */ /* 0x000fc600078e00ff */
[----:B------:R-:W-:Y:S01]  /*0440*/  LOP3.LUT R36, R34, R37, RZ, 0x3c, !PT ;  /* 0x0000002522247212 */ /* 0x000fe200078e3cff */
[----:B------:R-:W-:Y:S02]  /*0450*/  IMAD.MOV.U32 R37, RZ, RZ, R35 ;  /* 0x000000ffff257224 */ /* 0x000fe400078e0023 */
[----:B------:R-:W-:Y:S02]  /*0460*/  IMAD.MOV.U32 R34, RZ, RZ, 0x0 ;  /* 0x00000000ff227424 */ /* 0x000fe400078e00ff */
[----:B------:R-:W1:Y:S01]  /*0470*/  I2F.F64.U64 R30, R36 ;  /* 0x00000024001e7312 */ /* 0x000e620000301800 */
[----:B------:R-:W-:-:S06]  /*0480*/  IMAD.MOV.U32 R35, RZ, RZ, 0x3ca00000 ;  /* 0x3ca00000ff237424 */ /* 0x000fcc00078e00ff */
[----:B-1----:R-:W-:-:S08]  /*0490*/  DFMA R30, R30, R34, 5.5511151231257827021e-17 ;  /* 0x3c9000001e1e742b */ /* 0x002fd00000000022 */
[----:B------:R-:W-:-:S08]  /*04a0*/  DADD R30, R30, R30 ;  /* 0x000000001e1e7229 */ /* 0x000fd0000000001e */
[----:B------:R-:W-:Y:S01]  /*04b0*/  DMUL R34, R30, UR4 ;  /* 0x000000041e227c28 */ /* 0x000fe20008000000 */
[----:B------:R-:W-:Y:S02]  /*04c0*/  IMAD.MOV.U32 R30, RZ, RZ, 0x0 ;  /* 0x00000000ff1e7424 */ /* 0x000fe400078e00ff */
[----:B------:R-:W-:-:S04]  /*04d0*/  IMAD.MOV.U32 R31, RZ, RZ, 0x3ff00000 ;  /* 0x3ff00000ff1f7424 */ /* 0x000fc800078e00ff */
[----:B------:R0:W-:Y:S04]  /*04e0*/  STG.E.64 desc[UR6][R18.64], R34 ;  /* 0x0000002212007986 */ /* 0x0001e8000c101b06 */
[----:B------:R0:W-:Y:S02]  /*04f0*/  STG.E.64 desc[UR6][R20.64], R30 ;  /* 0x0000001e14007986 */ /* 0x0001e4000c101b06 */
.L_x_1:
[----:B------:R-:W-:Y:S05]  /*0500*/  BSYNC.RECONVERGENT B0 ;  /* 0x0000000000007941 */ /* 0x000fea0003800200 */
.L_x_0:
[----:B------:R-:W0:Y:S01]  /*0510*/  LDG.E.64 R36, desc[UR6][R32.64] ;  /* 0x0000000620247981 */ /* 0x000e22000c1e1b00 */
[----:B------:R-:W-:-:S05]  /*0520*/  IMAD.WIDE R38, R0, 0x8, R38 ;  /* 0x0000000800267825 */ /* 0x000fca00078e0226 */
[----:B------:R-:W3:Y:S01]  /*0530*/  LDG.E.64 R44, desc[UR6][R38.64] ;  /* 0x00000006262c7981 */ /* 0x000ee2000c1e1b00 */
[----:B-----5:R-:W-:Y:S01]  /*0540*/  DSETP.NEU.AND P2, PT, |R34|, +INF , PT ;  /* 0x7ff000002200742a */ /* 0x020fe20003f4d200 */
[----:B------:R-:W-:-:S13]  /*0550*/  BSSY.RECONVERGENT B0, `(.L_x_2) ;  /* 0x0000021000007945 */ /* 0x000fda0003800200 */
[----:B------:R-:W-:Y:S01]  /*0560*/  @!P2 DMUL R42, RZ, R34 ;  /* 0x00000022ff2aa228 */ /* 0x000fe20000000000 */
[----:B------:R-:W-:Y:S01]  /*0570*/  @!P2 IMAD.MOV.U32 R40, RZ, RZ, 0x1 ;  /* 0x00000001ff28a424 */ /* 0x000fe200078e00ff */
[----:B0-----:R-:W-:-:S08]  /*0580*/  DMUL R20, R36, -4 ;  /* 0xc010000024147828 */ /* 0x001fd00000000000 */
[----:B------:R-:W-:-:S08]  /*0590*/  DFMA R20, R36, R20, 1 ;  /* 0x3ff000002414742b */ /* 0x000fd00000000014 */
[----:B---3--:R-:W-:Y:S01]  /*05a0*/  DFMA R44, R20, UR12, R44 ;  /* 0x0000000c142c7c2b */ /* 0x008fe2000800002c */
[----:B------:R-:W-:Y:S10]  /*05b0*/  @!P2 BRA `(.L_x_3) ;  /* 0x000000000068a947 */ /* 0x000ff40003800000 */
[----:B------:R-:W-:Y:S01]  /*05c0*/  UMOV UR4, 0x6dc9c883 ;  /* 0x6dc9c88300047882 */ /* 0x000fe20000000000 */
[----:B------:R-:W-:Y:S01]  /*05d0*/  UMOV UR5, 0x3fe45f30 ;  /* 0x3fe45f3000057882 */ /* 0x000fe20000000000 */
[C---:B------:R-:W-:Y:S01]  /*05e0*/  DSETP.GE.AND P0, PT, |R34|.reuse, 2.14748364800000000000e+09, PT ;  /* 0x41e000002200742a */ /* 0x040fe20003f06200 */
[----:B------:R-:W-:Y:S01]  /*05f0*/  BSSY.RECONVERGENT B1, `(.L_x_4) ;  /* 0x0000015000017945 */ /* 0x000fe20003800200 */
[----:B------:R-:W-:Y:S01]  /*0600*/  DMUL R20, R34, UR4 ;  /* 0x0000000422147c28 */ /* 0x000fe20008000000 */
[----:B------:R-:W-:Y:S01]  /*0610*/  UMOV UR4, 0x54442d18 ;  /* 0x54442d1800047882 */ /* 0x000fe20000000000 */
[----:B------:R-:W-:-:S08]  /*0620*/  UMOV UR5, 0x3ff921fb ;  /* 0x3ff921fb00057882 */ /* 0x000fd00000000000 */
[----:B------:R-:W0:Y:S08]  /*0630*/  F2I.F64 R20, R20 ;  /* 0x0000001400147311 */ /* 0x000e300000301100 */
[----:B0-----:R-:W0:Y:S02]  /*0640*/  I2F.F64 R42, R20 ;  /* 0x00000014002a7312 */ /* 0x001e240000201c00 */
[----:B0-----:R-:W-:Y:S01]  /*0650*/  DFMA R22, R42, -UR4, R34 ;  /* 0x800000042a167c2b */ /* 0x001fe20008000022 */
[----:B------:R-:W-:Y:S01]  /*0660*/  UMOV UR4, 0x33145c00 ;  /* 0x33145c0000047882 */ /* 0x000fe20000000000 */
[----:B------:R-:W-:-:S06]  /*0670*/  UMOV UR5, 0x3c91a626 ;  /* 0x3c91a62600057882 */ /* 0x000fcc0000000000 */
[----:B------:R-:W-:Y:S01]  /*0680*/  DFMA R22, R42, -UR4, R22 ;  /* 0x800000042a167c2b */ /* 0x000fe20008000016 */
[----:B------:R-:W-:Y:S01]  /*0690*/  UMOV UR4, 0x252049c0 ;  /* 0x252049c000047882 */ /* 0x000fe20000000000 */
[----:B------:R-:W-:-:S06]  /*06a0*/  UMOV UR5, 0x397b839a ;  /* 0x397b839a00057882 */ /* 0x000fcc0000000000 */
[----:B------:R-:W-:Y:S01]  /*06b0*/  DFMA R42, R42, -UR4, R22 ;  /* 0x800000042a2a7c2b */ /* 0x000fe20008000016 */
[----:B------:R-:W-:Y:S10]  /*06c0*/  @!P0 BRA `(.L_x_5) ;  /* 0x00000000001c8947 */ /* 0x000ff40003800000 */
[----:B------:R-:W-:Y:S01]  /*06d0*/  IMAD.MOV.U32 R28, RZ, RZ, R34 ;  /* 0x000000ffff1c7224 */ /* 0x000fe200078e0022 */
[----:B------:R-:W-:Y:S01]  /*06e0*/  MOV R20, 0x710 ;  /* 0x0000071000147802 */ /* 0x000fe20000000f00 */
[----:B------:R-:W-:-:S07]  /*06f0*/  IMAD.MOV.U32 R21, RZ, RZ, R35 ;  /* 0x000000ffff157224 */ /* 0x000fce00078e0023 */
[----:B--2---:R-:W-:Y:S05]  /*0700*/  CALL.REL.NOINC `($update_rtp$__internal_trig_reduction_slowpathd) ;  /* 0x0000000800687944 */ /* 0x004fea0003c00000 */
[----:B------:R-:W-:Y:S02]  /*0710*/  IMAD.MOV.U32 R20, RZ, RZ, R23 ;  /* 0x000000ffff147224 */ /* 0x000fe400078e0017 */
[----:B------:R-:W-:Y:S02]  /*0720*/  IMAD.MOV.U32 R42, RZ, RZ, R28 ;  /* 0x000000ffff2a7224 */ /* 0x000fe400078e001c */
[----:B------:R-:W-:-:S07]  /*0730*/  IMAD.MOV.U32 R43, RZ, RZ, R29 ;  /* 0x000000ffff2b7224 */ /* 0x000fce00078e001d */
.L_x_5:
[----:B------:R-:W-:Y:S05]  /*0740*/  BSYNC.RECONVERGENT B1 ;  /* 0x0000000000017941 */ /* 0x000fea0003800200 */
.L_x_4:
[----:B------:R-:W-:-:S07]  /*0750*/  VIADD R40, R20, 0x1 ;  /* 0x0000000114287836 */ /* 0x000fce0000000000 */
.L_x_3:
[----:B------:R-:W-:Y:S05]  /*0760*/  BSYNC.RECONVERGENT B0 ;  /* 0x0000000000007941 */ /* 0x000fea0003800200 */
.L_x_2:
[----:B------:R-:W-:-:S05]  /*0770*/  IMAD.SHL.U32 R20, R40, 0x40, RZ ;  /* 0x0000004028147824 */ /* 0x000fca00078e00ff */
[----:B------:R-:W-:-:S04]  /*0780*/  LOP3.LUT R20, R20, 0x40, RZ, 0xc0, !PT ;  /* 0x0000004014147812 */ /* 0x000fc800078ec0ff */
[----:B------:R-:W-:-:S05]  /*0790*/  IADD3 R50, P0, PT, R20, UR10, RZ ;  /* 0x0000000a14327c10 */ /* 0x000fca000ff1e0ff */
[----:B------:R-:W-:-:S05]  /*07a0*/  IMAD.X R51, RZ, RZ, UR11, P0 ;  /* 0x0000000bff337e24 */ /* 0x000fca00080e06ff */
[----:B------:R-:W3:Y:S04]  /*07b0*/  LDG.E.128.CONSTANT R20, desc[UR6][R50.64] ;  /* 0x0000000632147981 */ /* 0x000ee8000c1e9d00 */
[----:B------:R-:W4:Y:S04]  /*07c0*/  LDG.E.128.CONSTANT R24, desc[UR6][R50.64+0x10] ;  /* 0x0000100632187981 */ /* 0x000f28000c1e9d00 */
[----:B------:R-:W5:Y:S01]  /*07d0*/  LDG.E.128.CONSTANT R28, desc[UR6][R50.64+0x20] ;  /* 0x00002006321c7981 */ /* 0x000f62000c1e9d00 */
[----:B------:R-:W-:Y:S01]  /*07e0*/  LOP3.LUT R46, R40, 0x1, RZ, 0xc0, !PT ;  /* 0x00000001282e7812 */ /* 0x000fe200078ec0ff */
[----:B------:R-:W-:Y:S01]  /*07f0*/  IMAD.MOV.U32 R48, RZ, RZ, 0x20fd8164 ;  /* 0x20fd8164ff307424 */ /* 0x000fe200078e00ff */
[----:B------:R-:W-:Y:S02]  /*0800*/  BSSY.RECONVERGENT B0, `(.L_x_6) ;  /* 0x0000032000007945 */ /* 0x000fe40003800200 */
[----:B------:R-:W-:Y:S01]  /*0810*/  ISETP.NE.U32.AND P0, PT, R46, 0x1, PT ;  /* 0x000000012e00780c */ /* 0x000fe20003f05070 */
[----:B------:R-:W-:-:S03]  /*0820*/  IMAD.MOV.U32 R46, RZ, RZ, 0x3da8ff83 ;  /* 0x3da8ff83ff2e7424 */ /* 0x000fc600078e00ff */
[----:B------:R-:W-:Y:S02]  /*0830*/  FSEL R48, R48, -8.06006814911005101289e+34, !P0 ;  /* 0xf9785eba30307808 */ /* 0x000fe40004000000 */
[----:B------:R-:W-:Y:S01]  /*0840*/  FSEL R49, -R46, 0.11223486810922622681, !P0 ;  /* 0x3de5db652e317808 */ /* 0x000fe20004000100 */
[----:B------:R-:W-:-:S08]  /*0850*/  DMUL R46, R42, R42 ;  /* 0x0000002a2a2e7228 */ /* 0x000fd00000000000 */
[----:B---3--:R-:W-:-:S08]  /*0860*/  DFMA R20, R46, R48, R20 ;  /* 0x000000302e14722b */ /* 0x008fd00000000014 */
[----:B------:R-:W-:-:S08]  /*0870*/  DFMA R20, R46, R20, R22 ;  /* 0x000000142e14722b */ /* 0x000fd00000000016 */
[----:B----4-:R-:W-:-:S08]  /*0880*/  DFMA R20, R46, R20, R24 ;  /* 0x000000142e14722b */ /* 0x010fd00000000018 */
[----:B------:R-:W-:-:S08]  /*0890*/  DFMA R20, R46, R20, R26 ;  /* 0x000000142e14722b */ /* 0x000fd0000000001a */
[----:B-----5:R-:W-:-:S08]  /*08a0*/  DFMA R20, R46, R20, R28 ;  /* 0x000000142e14722b */ /* 0x020fd0000000001c */
[----:B------:R-:W-:-:S08]  /*08b0*/  DFMA R20, R46, R20, R30 ;  /* 0x000000142e14722b */ /* 0x000fd0000000001e */
[----:B------:R-:W-:Y:S02]  /*08c0*/  DFMA R42, R20, R42, R42 ;  /* 0x0000002a142a722b */ /* 0x000fe4000000002a */
[----:B------:R-:W-:Y:S02]  /*08d0*/  DFMA R20, R46, R20, 1 ;  /* 0x3ff000002e14742b */ /* 0x000fe40000000014 */
[----:B------:R-:W-:-:S08]  /*08e0*/  @!P2 DMUL R46, RZ, R34 ;  /* 0x00000022ff2ea228 */ /* 0x000fd00000000000 */
[----:B------:R-:W-:Y:S02]  /*08f0*/  FSEL R22, R20, R42, !P0 ;  /* 0x0000002a14167208 */ /* 0x000fe40004000000 */
[----:B------:R-:W-:Y:S02]  /*0900*/  FSEL R23, R21, R43, !P0 ;  /* 0x0000002b15177208 */ /* 0x000fe40004000000 */
[----:B------:R-:W0:Y:S01]  /*0910*/  LDC.64 R42, c[0x0][0x398] ;  /* 0x0000e600ff2a7b82 */ /* 0x000e220000000a00 */
[----:B------:R-:W-:Y:S01]  /*0920*/  LOP3.LUT P0, RZ, R40, 0x2, RZ, 0xc0, !PT ;  /* 0x0000000228ff7812 */ /* 0x000fe2000780c0ff */
[----:B------:R-:W-:Y:S02]  /*0930*/  @!P2 IMAD.MOV.U32 R40, RZ, RZ, RZ ;  /* 0x000000ffff28a224 */ /* 0x000fe400078e00ff */
[----:B------:R-:W-:-:S10]  /*0940*/  DADD R20, RZ, -R22 ;  /* 0x00000000ff147229 */ /* 0x000fd40000000816 */
[----:B------:R-:W-:Y:S02]  /*0950*/  FSEL R20, R22, R20, !P0 ;  /* 0x0000001416147208 */ /* 0x000fe40004000000 */
[----:B------:R-:W-:-:S06]  /*0960*/  FSEL R21, R23, R21, !P0 ;  /* 0x0000001517157208 */ /* 0x000fcc0004000000 */
[----:B------:R-:W-:Y:S01]  /*0970*/  DFMA R44, R12, R20, R44 ;  /* 0x000000140c2c722b */ /* 0x000fe2000000002c */
[----:B0-----:R-:W-:-:S06]  /*0980*/  IMAD.WIDE R42, R0, 0x8, R42 ;  /* 0x00000008002a7825 */ /* 0x001fcc00078e022a */
[----:B------:R0:W-:Y:S01]  /*0990*/  STG.E.64 desc[UR6][R42.64], R44 ;  /* 0x0000002c2a007986 */ /* 0x0001e2000c101b06 */
[----:B------:R-:W-:Y:S05]  /*09a0*/  @!P2 BRA `(.L_x_7) ;  /* 0x00000000005ca947 */ /* 0x000fea0003800000 */
[----:B------:R-:W-:Y:S01]  /*09b0*/  UMOV UR4, 0x6dc9c883 ;  /* 0x6dc9c88300047882 */ /* 0x000fe20000000000 */
[----:B------:R-:W-:Y:S01]  /*09c0*/  UMOV UR5, 0x3fe45f30 ;  /* 0x3fe45f3000057882 */ /* 0x000fe20000000000 */
[C---:B------:R-:W-:Y:S02]  /*09d0*/  DSETP.GE.AND P0, PT, |R34|.reuse, 2.14748364800000000000e+09, PT ;  /* 0x41e000002200742a */ /* 0x040fe40003f06200 */
[----:B------:R-:W-:Y:S01]  /*09e0*/  DMUL R20, R34, UR4 ;  /* 0x0000000422147c28 */ /* 0x000fe20008000000 */
[----:B------:R-:W-:Y:S01]  /*09f0*/  UMOV UR4, 0x54442d18 ;  /* 0x54442d1800047882 */ /* 0x000fe20000000000 */
[----:B------:R-:W-:-:S04]  /*0a00*/  UMOV UR5, 0x3ff921fb ;  /* 0x3ff921fb00057882 */ /* 0x000fc80000000000 */
[----:B------:R-:W1:Y:S08]  /*0a10*/  F2I.F64 R40, R20 ;  /* 0x0000001400287311 */ /* 0x000e700000301100 */
[----:B-1----:R-:W1:Y:S02]  /*0a20*/  I2F.F64 R46, R40 ;  /* 0x00000028002e7312 */ /* 0x002e640000201c00 */
[----:B-1----:R-:W-:Y:S01]  /*0a30*/  DFMA R22, R46, -UR4, R34 ;  /* 0x800000042e167c2b */ /* 0x002fe20008000022 */
        /* <DEDUP_REMOVED lines=10> */
[----:B0-2---:R-:W-:Y:S05]  /*0ae0*/  CALL.REL.NOINC `($update_rtp$__internal_trig_reduction_slowpathd) ;  /* 0x0000000400707944 */ /* 0x005fea0003c00000 */
[----:B------:R-:W-:Y:S02]  /*0af0*/  IMAD.MOV.U32 R40, RZ, RZ, R23 ;  /* 0x000000ffff287224 */ /* 0x000fe400078e0017 */
[----:B------:R-:W-:Y:S02]  /*0b00*/  IMAD.MOV.U32 R46, RZ, RZ, R28 ;  /* 0x000000ffff2e7224 */ /* 0x000fe400078e001c */
[----:B------:R-:W-:-:S07]  /*0b10*/  IMAD.MOV.U32 R47, RZ, RZ, R29 ;  /* 0x000000ffff2f7224 */ /* 0x000fce00078e001d */
.L_x_7:
[----:B------:R-:W-:Y:S05]  /*0b20*/  BSYNC.RECONVERGENT B0 ;  /* 0x0000000000007941 */ /* 0x000fea0003800200 */
.L_x_6:
        /* <DEDUP_REMOVED lines=9> */
[----:B------:R-:W-:Y:S01]  /*0bc0*/  DMUL R50, R46, R46 ;  /* 0x0000002e2e327228 */ /* 0x000fe20000000000 */
[----:B------:R-:W-:Y:S01]  /*0bd0*/  BSSY.RECONVERGENT B0, `(.L_x_8) ;  /* 0x0000031000007945 */ /* 0x000fe20003800200 */
[----:B------:R-:W-:Y:S01]  /*0be0*/  ISETP.NE.U32.AND P0, PT, R48, 0x1, PT ;  /* 0x000000013000780c */ /* 0x000fe20003f05070 */
[----:B------:R-:W-:Y:S01]  /*0bf0*/  IMAD.MOV.U32 R48, RZ, RZ, 0x20fd8164 ;  /* 0x20fd8164ff307424 */ /* 0x000fe200078e00ff */
[----:B------:R-:W-:-:S02]  /*0c00*/  DFMA R34, R10, R36, R34 ;  /* 0x000000240a22722b */ /* 0x000fc40000000022 */
[----:B------:R-:W-:Y:S01]  /*0c10*/  FSEL R49, -R49, 0.11223486810922622681, !P0 ;  /* 0x3de5db6531317808 */ /* 0x000fe20004000100 */
[----:B------:R-:W-:Y:S01]  /*0c20*/  DADD R16, R16, UR12 ;  /* 0x0000000c10107e29 */ /* 0x000fe20008000000 */
[----:B------:R-:W-:-:S06]  /*0c30*/  FSEL R48, R48, -8.06006814911005101289e+34, !P0 ;  /* 0xf9785eba30307808 */ /* 0x000fcc0004000000 */
[----:B---3--:R-:W-:-:S08]  /*0c40*/  DFMA R20, R50, R48, R20 ;  /* 0x000000303214722b */ /* 0x008fd00000000014 */
[C---:B------:R-:W-:Y:S01]  /*0c50*/  DFMA R20, R50.reuse, R20, R22 ;  /* 0x000000143214722b */ /* 0x040fe20000000016 */
[----:B------:R-:W1:Y:S07]  /*0c60*/  LDC.64 R22, c[0x0][0x3a0] ;  /* 0x0000e800ff167b82 */ /* 0x000e6e0000000a00 */
[----:B----4-:R-:W-:-:S08]  /*0c70*/  DFMA R20, R50, R20, R24 ;  /* 0x000000143214722b */ /* 0x010fd00000000018 */
[----:B------:R-:W-:Y:S02]  /*0c80*/  DFMA R20, R50, R20, R26 ;  /* 0x000000143214722b */ /* 0x000fe4000000001a */
[----:B------:R-:W-:-:S06]  /*0c90*/  DFMA R26, RZ, UR12, R36 ;  /* 0x0000000cff1a7c2b */ /* 0x000fcc0008000024 */
[----:B-----5:R-:W-:Y:S01]  /*0ca0*/  DFMA R20, R50, R20, R28 ;  /* 0x000000143214722b */ /* 0x020fe2000000001c */
[----:B-1----:R-:W-:-:S07]  /*0cb0*/  IMAD.WIDE R22, R0, 0x8, R22 ;  /* 0x0000000800167825 */ /* 0x002fce00078e0216 */
[----:B------:R-:W-:-:S08]  /*0cc0*/  DFMA R20, R50, R20, R30 ;  /* 0x000000143214722b */ /* 0x000fd0000000001e */
[----:B------:R-:W-:Y:S02]  /*0cd0*/  DFMA R46, R20, R46, R46 ;  /* 0x0000002e142e722b */ /* 0x000fe4000000002e */
[----:B------:R-:W-:-:S10]  /*0ce0*/  DFMA R20, R50, R20, 1 ;  /* 0x3ff000003214742b */ /* 0x000fd40000000014 */
[----:B------:R-:W-:Y:S02]  /*0cf0*/  FSEL R28, R20, R46, !P0 ;  /* 0x0000002e141c7208 */ /* 0x000fe40004000000 */
[----:B------:R-:W-:Y:S02]  /*0d00*/  FSEL R29, R21, R47, !P0 ;  /* 0x0000002f151d7208 */ /* 0x000fe40004000000 */
[----:B------:R-:W1:Y:S01]  /*0d10*/  LDC.64 R20, c[0x0][0x3a8] ;  /* 0x0000ea00ff147b82 */ /* 0x000e620000000a00 */
[----:B------:R-:W-:-:S03]  /*0d20*/  LOP3.LUT P0, RZ, R40, 0x2, RZ, 0xc0, !PT ;  /* 0x0000000228ff7812 */ /* 0x000fc6000780c0ff */
[----:B------:R-:W-:-:S10]  /*0d30*/  DADD R24, RZ, -R28 ;  /* 0x00000000ff187229 */ /* 0x000fd4000000081c */
[----:B------:R-:W-:Y:S02]  /*0d40*/  FSEL R24, R28, R24, !P0 ;  /* 0x000000181c187208 */ /* 0x000fe40004000000 */
[----:B------:R-:W-:Y:S01]  /*0d50*/  FSEL R25, R29, R25, !P0 ;  /* 0x000000191d197208 */ /* 0x000fe20004000000 */
[----:B------:R-:W-:-:S05]  /*0d60*/  DSETP.GEU.AND P0, PT, R44, R8, PT ;  /* 0x000000082c00722a */ /* 0x000fca0003f0e000 */
[----:B------:R-:W-:Y:S01]  /*0d70*/  DFMA R24, R12, R24, R26 ;  /* 0x000000180c18722b */ /* 0x000fe2000000001a */
[----:B-1----:R-:W-:-:S06]  /*0d80*/  IMAD.WIDE R20, R0, 0x8, R20 ;  /* 0x0000000800147825 */ /* 0x002fcc00078e0214 */
[----:B------:R1:W-:Y:S04]  /*0d90*/  STG.E.64 desc[UR6][R22.64], R24 ;  /* 0x0000001816007986 */ /* 0x0003e8000c101b06 */
[----:B------:R1:W-:Y:S04]  /*0da0*/  STG.E.64 desc[UR6][R20.64], R34 ;  /* 0x0000002214007986 */ /* 0x0003e8000c101b06 */
[----:B------:R1:W-:Y:S01]  /*0db0*/  STG.E.64 desc[UR6][R14.64], R16 ;  /* 0x000000100e007986 */ /* 0x0003e2000c101b06 */
[----:B------:R-:W-:Y:S05]  /*0dc0*/  @P0 BRA `(.L_x_9) ;  /* 0x0000000000200947 */ /* 0x000fea0003800000 */
[----:B-1----:R-:W1:Y:S01]  /*0dd0*/  LDC.64 R14, c[0x0][0x3b0] ;  /* 0x0000ec00ff0e7b82 */ /* 0x002e620000000a00 */
[----:B0-----:R-:W-:-:S07]  /*0de0*/  DADD R44, R44, 1 ;  /* 0x3ff000002c2c7429 */ /* 0x001fce0000000000 */
[----:B------:R0:W-:Y:S01]  /*0df0*/  STG.E.64 desc[UR6][R42.64], R44 ;  /* 0x0000002c2a007986 */ /* 0x0001e2000c101b06 */
[----:B-1----:R-:W-:-:S05]  /*0e00*/  IMAD.WIDE R14, R0, 0x4, R14 ;  /* 0x00000004000e7825 */ /* 0x002fca00078e020e */
[----:B------:R-:W3:Y:S02]  /*0e10*/  LDG.E R16, desc[UR6][R14.64] ;  /* 0x000000060e107981 */ /* 0x000ee4000c1e1900 */
[----:B---3--:R-:W-:-:S05]  /*0e20*/  VIADD R17, R16, 0xffffffff ;  /* 0xffffffff10117836 */ /* 0x008fca0000000000 */
[----:B------:R0:W-:Y:S01]  /*0e30*/  STG.E desc[UR6][R14.64], R17 ;  /* 0x000000110e007986 */ /* 0x0001e2000c101906 */
[----:B------:R-:W-:Y:S05]  /*0e40*/  BRA `(.L_x_10) ;  /* 0x0000000000247947 */ /* 0x000fea0003800000 */
.L_x_9:
[----:B------:R-:W-:-:S14]  /*0e50*/  DSETP.GT.AND P0, PT, R44, R6, PT ;  /* 0x000000062c00722a */ /* 0x000fdc0003f04000 */
[----:B------:R-:W-:Y:S05]  /*0e60*/  @!P0 BRA `(.L_x_10) ;  /* 0x00000000001c8947 */ /* 0x000fea0003800000 */
[----:B-1----:R-:W1:Y:S01]  /*0e70*/  LDC.64 R14, c[0x0][0x3b0] ;  /* 0x0000ec00ff0e7b82 */ /* 0x002e620000000a00 */
[----:B0-----:R-:W-:-:S07]  /*0e80*/  DADD R44, R44, -1 ;  /* 0xbff000002c2c7429 */ /* 0x001fce0000000000 */
[----:B------:R3:W-:Y:S01]  /*0e90*/  STG.E.64 desc[UR6][R42.64], R44 ;  /* 0x0000002c2a007986 */ /* 0x0007e2000c101b06 */
[----:B-1----:R-:W-:-:S05]  /*0ea0*/  IMAD.WIDE R14, R0, 0x4, R14 ;  /* 0x00000004000e7825 */ /* 0x002fca00078e020e */
[----:B------:R-:W4:Y:S02]  /*0eb0*/  LDG.E R16, desc[UR6][R14.64] ;  /* 0x000000060e107981 */ /* 0x000f24000c1e1900 */
[----:B----4-:R-:W-:-:S05]  /*0ec0*/  VIADD R17, R16, 0x1 ;  /* 0x0000000110117836 */ /* 0x010fca0000000000 */
[----:B------:R3:W-:Y:S02]  /*0ed0*/  STG.E desc[UR6][R14.64], R17 ;  /* 0x000000110e007986 */ /* 0x0007e4000c101906 */
.L_x_10:
[----:B------:R-:W-:Y:S05]  /*0ee0*/  BSYNC.RECONVERGENT B0 ;  /* 0x0000000000007941 */ /* 0x000fea0003800200 */
.L_x_8:
[----:B------:R-:W-:Y:S01]  /*0ef0*/  DSETP.GT.AND P0, PT, R24, R4, PT ;  /* 0x000000041800722a */ /* 0x000fe20003f04000 */
[----:B------:R-:W-:-:S13]  /*0f00*/  BSSY.RECONVERGENT B0, `(.L_x_11) ;  /* 0x0000013000007945 */ /* 0x000fda0003800200 */
[----:B------:R-:W-:Y:S05]  /*0f10*/  @!P0 BRA `(.L_x_12) ;  /* 0x0000000000208947 */ /* 0x000fea0003800000 */
[----:B01-3--:R-:W0:Y:S01]  /*0f20*/  LDC.64 R14, c[0x0][0x3b8] ;  /* 0x0000ee00ff0e7b82 */ /* 0x00be220000000a00 */
[----:B------:R-:W-:-:S07]  /*0f30*/  DADD R24, R24, -1 ;  /* 0xbff0000018187429 */ /* 0x000fce0000000000 */
[----:B------:R1:W-:Y:S01]  /*0f40*/  STG.E.64 desc[UR6][R22.64], R24 ;  /* 0x0000001816007986 */ /* 0x0003e2000c101b06 */
[----:B0-----:R-:W-:-:S05]  /*0f50*/  IMAD.WIDE R14, R0, 0x4, R14 ;  /* 0x00000004000e7825 */ /* 0x001fca00078e020e */
[----:B------:R-:W3:Y:S02]  /*0f60*/  LDG.E R16, desc[UR6][R14.64] ;  /* 0x000000060e107981 */ /* 0x000ee4000c1e1900 */
[----:B---3--:R-:W-:-:S05]  /*0f70*/  VIADD R17, R16, 0x1 ;  /* 0x0000000110117836 */ /* 0x008fca0000000000 */
[----:B------:R1:W-:Y:S01]  /*0f80*/  STG.E desc[UR6][R14.64], R17 ;  /* 0x000000110e007986 */ /* 0x0003e2000c101906 */
[----:B------:R-:W-:Y:S05]  /*0f90*/  BRA `(.L_x_13) ;  /* 0x0000000000247947 */ /* 0x000fea0003800000 */
.L_x_12:
[----:B------:R-:W-:-:S14]  /*0fa0*/  DSETP.GEU.AND P0, PT, R24, R2, PT ;  /* 0x000000021800722a */ /* 0x000fdc0003f0e000 */
[----:B------:R-:W-:Y:S05]  /*0fb0*/  @P0 BRA `(.L_x_13) ;  /* 0x00000000001c0947 */ /* 0x000fea0003800000 */
[----:B01-3--:R-:W0:Y:S01]  /*0fc0*/  LDC.64 R14, c[0x0][0x3b8] ;  /* 0x0000ee00ff0e7b82 */ /* 0x00be220000000a00 */
[----:B------:R-:W-:-:S07]  /*0fd0*/  DADD R24, R24, 1 ;  /* 0x3ff0000018187429 */ /* 0x000fce0000000000 */
[----:B------:R4:W-:Y:S01]  /*0fe0*/  STG.E.64 desc[UR6][R22.64], R24 ;  /* 0x0000001816007986 */ /* 0x0009e2000c101b06 */
[----:B0-----:R-:W-:-:S05]  /*0ff0*/  IMAD.WIDE R14, R0, 0x4, R14 ;  /* 0x00000004000e7825 */ /* 0x001fca00078e020e */
[----:B------:R-:W3:Y:S02]  /*1000*/  LDG.E R16, desc[UR6][R14.64] ;  /* 0x000000060e107981 */ /* 0x000ee4000c1e1900 */
[----:B---3--:R-:W-:-:S05]  /*1010*/  VIADD R17, R16, 0xffffffff ;  /* 0xffffffff10117836 */ /* 0x008fca0000000000 */
[----:B------:R4:W-:Y:S02]  /*1020*/  STG.E desc[UR6][R14.64], R17 ;  /* 0x000000110e007986 */ /* 0x0009e4000c101906 */
.L_x_13:
[----:B------:R-:W-:Y:S05]  /*1030*/  BSYNC.RECONVERGENT B0 ;  /* 0x0000000000007941 */ /* 0x000fea0003800200 */
.L_x_11:
[----:B------:R0:W-:Y:S01]  /*1040*/  STG.E.64 desc[UR6][R38.64], R44 ;  /* 0x0000002c26007986 */ /* 0x0001e2000c101b06 */
[----:B------:R-:W-:-:S03]  /*1050*/  IMAD.IADD R0, R41, 0x1, R0 ;  /* 0x0000000129007824 */ /* 0x000fc600078e0200 */
[----:B------:R0:W-:Y:S02]  /*1060*/  STG.E.64 desc[UR6][R32.64], R24 ;  /* 0x0000001820007986 */ /* 0x0001e4000c101b06 */
[----:B------:R-:W-:Y:S02]  /*1070*/  ISETP.GE.AND P0, PT, R0, UR14, PT ;  /* 0x0000000e00007c0c */ /* 0x000fe4000bf06270 */
[----:B------:R0:W-:Y:S11]  /*1080*/  STG.E.64 desc[UR6][R18.64], R34 ;  /* 0x0000002212007986 */ /* 0x0001f6000c101b06 */
[----:B------:R-:W-:Y:S05]  /*1090*/  @!P0 BRA `(.L_x_14) ;  /* 0xfffffff0003c8947 */ /* 0x000fea000383ffff */
[----:B------:R-:W-:Y:S05]  /*10a0*/  EXIT ;  /* 0x000000000000794d */ /* 0x000fea0003800000 */
        .type           $update_rtp$__internal_trig_reduction_slowpathd,@function
        .size           $update_rtp$__internal_trig_reduction_slowpathd,(.L_x_63 - $update_rtp$__internal_trig_reduction_slowpathd)
$update_rtp$__internal_trig_reduction_slowpathd:
[--C-:B------:R-:W-:Y:S01]  /*10b0*/  SHF.R.U32.HI R22, RZ, 0x14, R21.reuse ;  /* 0x00000014ff167819 */ /* 0x100fe20000011615 */
[----:B------:R-:W-:Y:S02]  /*10c0*/  IMAD.MOV.U32 R29, RZ, RZ, R21 ;  /* 0x000000ffff1d7224 */ /* 0x000fe400078e0015 */
[----:B------:R-:W-:Y:S01]  /*10d0*/  IMAD.MOV.U32 R23, RZ, RZ, RZ ;  /* 0x000000ffff177224 */ /* 0x000fe200078e00ff */
[----:B------:R-:W-:-:S04]  /*10e0*/  LOP3.LUT R24, R22, 0x7ff, RZ, 0xc0, !PT ;  /* 0x000007ff16187812 */ /* 0x000fc800078ec0ff */
[----:B------:R-:W-:-:S13]  /*10f0*/  ISETP.NE.AND P0, PT, R24, 0x7ff, PT ;  /* 0x000007ff1800780c */ /* 0x000fda0003f05270 */
[----:B------:R-:W-:Y:S05]  /*1100*/  @!P0 BRA `(.L_x_15) ;  /* 0x0000000800648947 */ /* 0x000fea0003800000 */
[----:B------:R-:W-:Y:S01]  /*1110*/  VIADD R23, R24, 0xfffffc00 ;  /* 0xfffffc0018177836 */ /* 0x000fe20000000000 */
[----:B------:R-:W-:Y:S01]  /*1120*/  BSSY.RECONVERGENT B2, `(.L_x_16) ;  /* 0x0000033000027945 */ /* 0x000fe20003800200 */
[----:B------:R-:W-:-:S03]  /*1130*/  CS2R R26, SRZ ;  /* 0x00000000001a7805 */ /* 0x000fc6000001ff00 */
[----:B------:R-:W-:Y:S02]  /*1140*/  SHF.R.U32.HI R30, RZ, 0x6, R23 ;  /* 0x00000006ff1e7819 */ /* 0x000fe40000011617 */
[----:B------:R-:W-:Y:S02]  /*1150*/  ISETP.GE.U32.AND P0, PT, R23, 0x80, PT ;  /* 0x000000801700780c */ /* 0x000fe40003f06070 */
[C---:B------:R-:W-:Y:S02]  /*1160*/  IADD3 R23, PT, PT, -R30.reuse, 0x13, RZ ;  /* 0x000000131e177810 */ /* 0x040fe40007ffe1ff */
[----:B------:R-:W-:Y:S02]  /*1170*/  IADD3 R47, PT, PT, -R30, 0xf, RZ ;  /* 0x0000000f1e2f7810 */ /* 0x000fe40007ffe1ff */
[----:B------:R-:W-:-:S04]  /*1180*/  SEL R23, R23, 0x12, P0 ;  /* 0x0000001217177807 */ /* 0x000fc80000000000 */
[----:B------:R-:W-:-:S13]  /*1190*/  ISETP.GE.AND P0, PT, R47, R23, PT ;  /* 0x000000172f00720c */ /* 0x000fda0003f06270 */
[----:B------:R-:W-:Y:S05]  /*11a0*/  @P0 BRA `(.L_x_17) ;  /* 0x0000000000a80947 */ /* 0x000fea0003800000 */
[----:B------:R-:W0:Y:S01]  /*11b0*/  LDC.64 R24, c[0x0][0x358] ;  /* 0x0000d600ff187b82 */ /* 0x000e220000000a00 */
[----:B------:R-:W-:Y:S01]  /*11c0*/  IADD3 R30, PT, PT, RZ, -R30, -R23 ;  /* 0x8000001eff1e7210 */ /* 0x000fe20007ffe817 */
[----:B------:R-:W-:Y:S01]  /*11d0*/  BSSY.RECONVERGENT B3, `(.L_x_18) ;  /* 0x0000021000037945 */ /* 0x000fe20003800200 */
[C---:B------:R-:W-:Y:S01]  /*11e0*/  SHF.L.U64.HI R23, R28.reuse, 0xb, R29 ;  /* 0x0000000b1c177819 */ /* 0x040fe2000001021d */
[----:B------:R-:W-:Y:S01]  /*11f0*/  IMAD.SHL.U32 R31, R28, 0x800, RZ ;  /* 0x000008001c1f7824 */ /* 0x000fe200078e00ff */
[----:B------:R-:W-:Y:S01]  /*1200*/  CS2R R26, SRZ ;  /* 0x00000000001a7805 */ /* 0x000fe2000001ff00 */
[----:B------:R-:W-:Y:S01]  /*1210*/  IMAD.MOV.U32 R40, RZ, RZ, RZ ;  /* 0x000000ffff287224 */ /* 0x000fe200078e00ff */
[----:B------:R-:W-:-:S07]  /*1220*/  LOP3.LUT R23, R23, 0x80000000, RZ, 0xfc, !PT ;  /* 0x8000000017177812 */ /* 0x000fce00078efcff */
.L_x_19:
[----:B------:R-:W1:Y:S01]  /*1230*/  LDC.64 R28, c[0x4][0x40] ;  /* 0x01001000ff1c7b82 */ /* 0x000e620000000a00 */
[----:B0-----:R-:W-:Y:S02]  /*1240*/  R2UR UR4, R24 ;  /* 0x00000000180472ca */ /* 0x001fe400000e0000 */
[----:B------:R-:W-:Y:S01]  /*1250*/  R2UR UR5, R25 ;  /* 0x00000000190572ca */ /* 0x000fe200000e0000 */
[----:B-1----:R-:W-:-:S12]  /*1260*/  IMAD.WIDE R28, R47, 0x8, R28 ;  /* 0x000000082f1c7825 */ /* 0x002fd800078e021c */
[----:B------:R-:W2:Y:S01]  /*1270*/  LDG.E.64.CONSTANT R28, desc[UR4][R28.64] ;  /* 0x000000041c1c7981 */ /* 0x000ea2000c1e9b00 */
[----:B------:R-:W-:Y:S02]  /*1280*/  VIADD R30, R30, 0x1 ;  /* 0x000000011e1e7836 */ /* 0x000fe40000000000 */
[----:B------:R-:W-:Y:S02]  /*1290*/  VIADD R47, R47, 0x1 ;  /* 0x000000012f2f7836 */ /* 0x000fe40000000000 */
[----:B--2---:R-:W-:-:S04]  /*12a0*/  IMAD.WIDE.U32 R26, P3, R28, R31, R26 ;  /* 0x0000001f1c1a7225 */ /* 0x004fc8000786001a */
[----:B------:R-:W-:Y:S02]  /*12b0*/  IMAD R49, R28, R23, RZ ;  /* 0x000000171c317224 */ /* 0x000fe400078e02ff */
[CC--:B------:R-:W-:Y:S02]  /*12c0*/  IMAD R46, R29.reuse, R31.reuse, RZ ;  /* 0x0000001f1d2e7224 */ /* 0x0c0fe400078e02ff */
[----:B------:R-:W-:Y:S01]  /*12d0*/  IMAD.HI.U32 R51, R29, R31, RZ ;  /* 0x0000001f1d337227 */ /* 0x000fe200078e00ff */
[----:B------:R-:W-:-:S03]  /*12e0*/  IADD3 R27, P0, PT, R49, R27, RZ ;  /* 0x0000001b311b7210 */ /* 0x000fc60007f1e0ff */
[----:B------:R-:W-:Y:S01]  /*12f0*/  IMAD R49, R40, 0x8, R1 ;  /* 0x0000000828317824 */ /* 0x000fe200078e0201 */
[----:B------:R-:W-:Y:S01]  /*1300*/  IADD3 R27, P1, PT, R46, R27, RZ ;  /* 0x0000001b2e1b7210 */ /* 0x000fe20007f3e0ff */
[----:B------:R-:W-:-:S04]  /*1310*/  IMAD.HI.U32 R46, R28, R23, RZ ;  /* 0x000000171c2e7227 */ /* 0x000fc800078e00ff */
[----:B------:R-:W-:Y:S01]  /*1320*/  IMAD.X R28, RZ, RZ, R46, P3 ;  /* 0x000000ffff1c7224 */ /* 0x000fe200018e062e */
[----:B------:R0:W-:Y:S01]  /*1330*/  STL.64 [R49], R26 ;  /* 0x0000001a31007387 */ /* 0x0001e20000100a00 */
[----:B------:R-:W-:-:S03]  /*1340*/  IMAD.HI.U32 R46, R29, R23, RZ ;  /* 0x000000171d2e7227 */ /* 0x000fc600078e00ff */
[----:B------:R-:W-:Y:S01]  /*1350*/  IADD3.X R28, P0, PT, R51, R28, RZ, P0, !PT ;  /* 0x0000001c331c7210 */ /* 0x000fe2000071e4ff */
[----:B------:R-:W-:Y:S02]  /*1360*/  IMAD R29, R29, R23, RZ ;  /* 0x000000171d1d7224 */ /* 0x000fe400078e02ff */
[----:B------:R-:W-:-:S03]  /*1370*/  VIADD R40, R40, 0x1 ;  /* 0x0000000128287836 */ /* 0x000fc60000000000 */
[----:B------:R-:W-:Y:S01]  /*1380*/  IADD3.X R29, P1, PT, R29, R28, RZ, P1, !PT ;  /* 0x0000001c1d1d7210 */ /* 0x000fe20000f3e4ff */
[----:B------:R-:W-:Y:S01]  /*1390*/  IMAD.X R28, RZ, RZ, R46, P0 ;  /* 0x000000ffff1c7224 */ /* 0x000fe200000e062e */
[----:B------:R-:W-:-:S03]  /*13a0*/  ISETP.NE.AND P0, PT, R30, -0xf, PT ;  /* 0xfffffff11e00780c */ /* 0x000fc60003f05270 */
[----:B0-----:R-:W-:Y:S02]  /*13b0*/  IMAD.X R27, RZ, RZ, R28, P1 ;  /* 0x000000ffff1b7224 */ /* 0x001fe400008e061c */
[----:B------:R-:W-:-:S08]  /*13c0*/  IMAD.MOV.U32 R26, RZ, RZ, R29 ;  /* 0x000000ffff1a7224 */ /* 0x000fd000078e001d */
[----:B------:R-:W-:Y:S05]  /*13d0*/  @P0 BRA `(.L_x_19) ;  /* 0xfffffffc00940947 */ /* 0x000fea000383ffff */
[----:B------:R-:W-:Y:S05]  /*13e0*/  BSYNC.RECONVERGENT B3 ;  /* 0x0000000000037941 */ /* 0x000fea0003800200 */
.L_x_18:
[----:B------:R-:W-:-:S05]  /*13f0*/  LOP3.LUT R23, R22, 0x7ff, RZ, 0xc0, !PT ;  /* 0x000007ff16177812 */ /* 0x000fca00078ec0ff */
[----:B------:R-:W-:-:S05]  /*1400*/  VIADD R23, R23, 0xfffffc00 ;  /* 0xfffffc0017177836 */ /* 0x000fca0000000000 */
[----:B------:R-:W-:Y:S02]  /*1410*/  SHF.R.U32.HI R24, RZ, 0x6, R23 ;  /* 0x00000006ff187819 */ /* 0x000fe40000011617 */
[----:B------:R-:W-:Y:S02]  /*1420*/  ISETP.GE.U32.AND P0, PT, R23, 0x80, PT ;  /* 0x000000801700780c */ /* 0x000fe40003f06070 */
[----:B------:R-:W-:-:S04]  /*1430*/  IADD3 R24, PT, PT, -R24, 0x13, RZ ;  /* 0x0000001318187810 */ /* 0x000fc80007ffe1ff */
[----:B------:R-:W-:-:S07]  /*1440*/  SEL R47, R24, 0x12, P0 ;  /* 0x00000012182f7807 */ /* 0x000fce0000000000 */
.L_x_17:
[----:B------:R-:W-:Y:S05]  /*1450*/  BSYNC.RECONVERGENT B2 ;  /* 0x0000000000027941 */ /* 0x000fea0003800200 */
.L_x_16:
[C---:B------:R-:W-:Y:S02]  /*1460*/  LOP3.LUT R23, R22.reuse, 0x7ff, RZ, 0xc0, !PT ;  /* 0x000007ff16177812 */ /* 0x040fe400078ec0ff */
[----:B------:R-:W-:-:S03]  /*1470*/  LOP3.LUT P0, R53, R22, 0x3f, RZ, 0xc0, !PT ;  /* 0x0000003f16357812 */ /* 0x000fc6000780c0ff */
[----:B------:R-:W-:-:S05]  /*1480*/  VIADD R23, R23, 0xfffffc00 ;  /* 0xfffffc0017177836 */ /* 0x000fca0000000000 */
[----:B------:R-:W-:-:S05]  /*1490*/  SHF.R.U32.HI R24, RZ, 0x6, R23 ;  /* 0x00000006ff187819 */ /* 0x000fca0000011617 */
[----:B------:R-:W-:-:S04]  /*14a0*/  IMAD.IADD R22, R24, 0x1, R47 ;  /* 0x0000000118167824 */ /* 0x000fc800078e022f */
[----:B------:R-:W-:-:S05]  /*14b0*/  IMAD.U32 R40, R22, 0x8, R1 ;  /* 0x0000000816287824 */ /* 0x000fca00078e0001 */
[----:B------:R0:W-:Y:S04]  /*14c0*/  STL.64 [R40+-0x78], R26 ;  /* 0xffff881a28007387 */ /* 0x0001e80000100a00 */
[----:B------:R-:W2:Y:S04]  /*14d0*/  @P0 LDL.64 R30, [R1+0x8] ;  /* 0x00000800011e0983 */ /* 0x000ea80000100a00 */
[----:B------:R-:W3:Y:S04]  /*14e0*/  LDL.64 R24, [R1+0x10] ;  /* 0x0000100001187983 */ /* 0x000ee80000100a00 */
[----:B------:R-:W4:Y:S01]  /*14f0*/  LDL.64 R22, [R1+0x18] ;  /* 0x0000180001167983 */ /* 0x000f220000100a00 */
[----:B------:R-:W-:Y:S01]  /*1500*/  @P0 LOP3.LUT R28, R53, 0x3f, RZ, 0x3c, !PT ;  /* 0x0000003f351c0812 */ /* 0x000fe200078e3cff */
[----:B------:R-:W-:Y:S01]  /*1510*/  BSSY.RECONVERGENT B2, `(.L_x_20) ;  /* 0x0000034000027945 */ /* 0x000fe20003800200 */
[----:B--2---:R-:W-:-:S02]  /*1520*/  @P0 SHF.R.U64 R29, R30, 0x1, R31 ;  /* 0x000000011e1d0819 */ /* 0x004fc4000000121f */
[----:B------:R-:W-:Y:S02]  /*1530*/  @P0 SHF.R.U32.HI R31, RZ, 0x1, R31 ;  /* 0x00000001ff1f0819 */ /* 0x000fe4000001161f */
[CC--:B---3--:R-:W-:Y:S02]  /*1540*/  @P0 SHF.L.U32 R47, R24.reuse, R53.reuse, RZ ;  /* 0x00000035182f0219 */ /* 0x0c8fe400000006ff */
[----:B0-----:R-:W-:Y:S02]  /*1550*/  @P0 SHF.R.U64 R26, R29, R28, R31 ;  /* 0x0000001c1d1a0219 */ /* 0x001fe4000000121f */
[--C-:B------:R-:W-:Y:S02]  /*1560*/  @P0 SHF.R.U32.HI R51, RZ, 0x1, R25.reuse ;  /* 0x00000001ff330819 */ /* 0x100fe40000011619 */
[C-C-:B------:R-:W-:Y:S02]  /*1570*/  @P0 SHF.R.U64 R49, R24.reuse, 0x1, R25.reuse ;  /* 0x0000000118310819 */ /* 0x140fe40000001219 */
[----:B------:R-:W-:-:S02]  /*1580*/  @P0 SHF.L.U64.HI R30, R24, R53, R25 ;  /* 0x00000035181e0219 */ /* 0x000fc40000010219 */
[----:B------:R-:W-:Y:S02]  /*1590*/  @P0 SHF.R.U32.HI R27, RZ, R28, R31 ;  /* 0x0000001cff1b0219 */ /* 0x000fe4000001161f */
[----:B------:R-:W-:Y:S02]  /*15a0*/  @P0 LOP3.LUT R24, R47, R26, RZ, 0xfc, !PT ;  /* 0x0000001a2f180212 */ /* 0x000fe400078efcff */
[----:B----4-:R-:W-:Y:S02]  /*15b0*/  @P0 SHF.L.U32 R29, R22, R53, RZ ;  /* 0x00000035161d0219 */ /* 0x010fe400000006ff */
[----:B------:R-:W-:Y:S02]  /*15c0*/  @P0 SHF.R.U64 R40, R49, R28, R51 ;  /* 0x0000001c31280219 */ /* 0x000fe40000001233 */
[----:B------:R-:W-:Y:S01]  /*15d0*/  @P0 LOP3.LUT R25, R30, R27, RZ, 0xfc, !PT ;  /* 0x0000001b1e190212 */ /* 0x000fe200078efcff */
[----:B------:R-:W-:Y:S01]  /*15e0*/  IMAD.SHL.U32 R27, R24, 0x4, RZ ;  /* 0x00000004181b7824 */ /* 0x000fe200078e00ff */
[----:B------:R-:W-:-:S02]  /*15f0*/  @P0 SHF.L.U64.HI R53, R22, R53, R23 ;  /* 0x0000003516350219 */ /* 0x000fc40000010217 */
[----:B------:R-:W-:Y:S02]  /*1600*/  @P0 SHF.R.U32.HI R28, RZ, R28, R51 ;  /* 0x0000001cff1c0219 */ /* 0x000fe40000011633 */
[----:B------:R-:W-:Y:S02]  /*1610*/  @P0 LOP3.LUT R22, R29, R40, RZ, 0xfc, !PT ;  /* 0x000000281d160212 */ /* 0x000fe400078efcff */
[----:B------:R-:W-:Y:S02]  /*1620*/  SHF.L.U64.HI R24, R24, 0x2, R25 ;  /* 0x0000000218187819 */ /* 0x000fe40000010219 */
[----:B------:R-:W-:Y:S02]  /*1630*/  @P0 LOP3.LUT R23, R53, R28, RZ, 0xfc, !PT ;  /* 0x0000001c35170212 */ /* 0x000fe400078efcff */
[----:B------:R-:W-:Y:S02]  /*1640*/  SHF.L.W.U32.HI R25, R25, 0x2, R22 ;  /* 0x0000000219197819 */ /* 0x000fe40000010e16 */
[----:B------:R-:W-:-:S02]  /*1650*/  IADD3 RZ, P0, PT, RZ, -R27, RZ ;  /* 0x8000001bffff7210 */ /* 0x000fc40007f1e0ff */
[----:B------:R-:W-:Y:S02]  /*1660*/  LOP3.LUT R26, RZ, R24, RZ, 0x33, !PT ;  /* 0x00000018ff1a7212 */ /* 0x000fe400078e33ff */
[----:B------:R-:W-:Y:S02]  /*1670*/  SHF.L.W.U32.HI R22, R22, 0x2, R23 ;  /* 0x0000000216167819 */ /* 0x000fe40000010e17 */
[----:B------:R-:W-:Y:S02]  /*1680*/  LOP3.LUT R28, RZ, R25, RZ, 0x33, !PT ;  /* 0x00000019ff1c7212 */ /* 0x000fe400078e33ff */
[----:B------:R-:W-:Y:S02]  /*1690*/  IADD3.X R31, P0, PT, RZ, R26, RZ, P0, !PT ;  /* 0x0000001aff1f7210 */ /* 0x000fe4000071e4ff */
[----:B------:R-:W-:Y:S02]  /*16a0*/  LOP3.LUT R26, RZ, R22, RZ, 0x33, !PT ;  /* 0x00000016ff1a7212 */ /* 0x000fe400078e33ff */
[----:B------:R-:W-:-:S02]  /*16b0*/  IADD3.X R28, P1, PT, RZ, R28, RZ, P0, !PT ;  /* 0x0000001cff1c7210 */ /* 0x000fc4000073e4ff */
[----:B------:R-:W-:-:S03]  /*16c0*/  ISETP.GT.U32.AND P3, PT, R25, -0x1, PT ;  /* 0xffffffff1900780c */ /* 0x000fc60003f64070 */
[----:B------:R-:W-:Y:S01]  /*16d0*/  IMAD.X R29, RZ, RZ, R26, P1 ;  /* 0x000000ffff1d7224 */ /* 0x000fe200008e061a */
[----:B------:R-:W-:-:S04]  /*16e0*/  ISETP.GT.AND.EX P0, PT, R22, -0x1, PT, P3 ;  /* 0xffffffff1600780c */ /* 0x000fc80003f04330 */
[----:B------:R-:W-:Y:S02]  /*16f0*/  SEL R26, R22, R29, P0 ;  /* 0x0000001d161a7207 */ /* 0x000fe40000000000 */
[----:B------:R-:W-:Y:S02]  /*1700*/  SEL R29, R25, R28, P0 ;  /* 0x0000001c191d7207 */ /* 0x000fe40000000000 */
[----:B------:R-:W-:Y:S02]  /*1710*/  ISETP.NE.U32.AND P1, PT, R26, RZ, PT ;  /* 0x000000ff1a00720c */ /* 0x000fe40003f25070 */
[----:B------:R-:W-:Y:S02]  /*1720*/  SEL R40, R24, R31, P0 ;  /* 0x0000001f18287207 */ /* 0x000fe40000000000 */
[----:B------:R-:W-:Y:S01]  /*1730*/  SEL R25, R29, R26, !P1 ;  /* 0x0000001a1d197207 */ /* 0x000fe20004800000 */
[----:B------:R-:W-:-:S05]  /*1740*/  @!P0 IMAD.MOV R27, RZ, RZ, -R27 ;  /* 0x000000ffff1b8224 */ /* 0x000fca00078e0a1b */
[----:B------:R-:W0:Y:S02]  /*1750*/  FLO.U32 R25, R25 ;  /* 0x0000001900197300 */ /* 0x000e2400000e0000 */
[C---:B0-----:R-:W-:Y:S02]  /*1760*/  IADD3 R30, PT, PT, -R25.reuse, 0x1f, RZ ;  /* 0x0000001f191e7810 */ /* 0x041fe40007ffe1ff */
[----:B------:R-:W-:-:S03]  /*1770*/  IADD3 R28, PT, PT, -R25, 0x3f, RZ ;  /* 0x0000003f191c7810 */ /* 0x000fc60007ffe1ff */
[----:B------:R-:W-:-:S05]  /*1780*/  @P1 IMAD.MOV R28, RZ, RZ, R30 ;  /* 0x000000ffff1c1224 */ /* 0x000fca00078e021e */
[----:B------:R-:W-:-:S13]  /*1790*/  ISETP.NE.AND P1, PT, R28, RZ, PT ;  /* 0x000000ff1c00720c */ /* 0x000fda0003f25270 */
[----:B------:R-:W-:Y:S05]  /*17a0*/  @!P1 BRA `(.L_x_21) ;  /* 0x0000000000289947 */ /* 0x000fea0003800000 */
[C---:B------:R-:W-:Y:S02]  /*17b0*/  LOP3.LUT R24, R28.reuse, 0x3f, RZ, 0xc0, !PT ;  /* 0x0000003f1c187812 */ /* 0x040fe400078ec0ff */
[--C-:B------:R-:W-:Y:S02]  /*17c0*/  SHF.R.U64 R30, R27, 0x1, R40.reuse ;  /* 0x000000011b1e7819 */ /* 0x100fe40000001228 */
[----:B------:R-:W-:Y:S02]  /*17d0*/  SHF.R.U32.HI R40, RZ, 0x1, R40 ;  /* 0x00000001ff287819 */ /* 0x000fe40000011628 */
[----:B------:R-:W-:Y:S02]  /*17e0*/  LOP3.LUT R25, R28, 0x3f, RZ, 0xc, !PT ;  /* 0x0000003f1c197812 */ /* 0x000fe400078e0cff */
[CC--:B------:R-:W-:Y:S02]  /*17f0*/  SHF.L.U64.HI R26, R29.reuse, R24.reuse, R26 ;  /* 0x000000181d1a7219 */ /* 0x0c0fe4000001021a */
[----:B------:R-:W-:-:S02]  /*1800*/  SHF.L.U32 R24, R29, R24, RZ ;  /* 0x000000181d187219 */ /* 0x000fc400000006ff */
[-CC-:B------:R-:W-:Y:S02]  /*1810*/  SHF.R.U64 R29, R30, R25.reuse, R40.reuse ;  /* 0x000000191e1d7219 */ /* 0x180fe40000001228 */
[----:B------:R-:W-:Y:S02]  /*1820*/  SHF.R.U32.HI R25, RZ, R25, R40 ;  /* 0x00000019ff197219 */ /* 0x000fe40000011628 */
[----:B------:R-:W-:Y:S02]  /*1830*/  LOP3.LUT R29, R24, R29, RZ, 0xfc, !PT ;  /* 0x0000001d181d7212 */ /* 0x000fe400078efcff */
[----:B------:R-:W-:-:S07]  /*1840*/  LOP3.LUT R26, R26, R25, RZ, 0xfc, !PT ;  /* 0x000000191a1a7212 */ /* 0x000fce00078efcff */
.L_x_21:
[----:B------:R-:W-:Y:S05]  /*1850*/  BSYNC.RECONVERGENT B2 ;  /* 0x0000000000027941 */ /* 0x000fea0003800200 */
.L_x_20:
[----:B------:R-:W-:Y:S01]  /*1860*/  IMAD.WIDE.U32 R30, R29, 0x2168c235, RZ ;  /* 0x2168c2351d1e7825 */ /* 0x000fe200078e00ff */
[----:B------:R-:W-:-:S03]  /*1870*/  SHF.R.U32.HI R23, RZ, 0x1e, R23 ;  /* 0x0000001eff177819 */ /* 0x000fc60000011617 */
[----:B------:R-:W-:Y:S01]  /*1880*/  IMAD.MOV.U32 R24, RZ, RZ, R31 ;  /* 0x000000ffff187224 */ /* 0x000fe200078e001f */
[----:B------:R-:W-:Y:S01]  /*1890*/  IADD3 RZ, P1, PT, R30, R30, RZ ;  /* 0x0000001e1eff7210 */ /* 0x000fe20007f3e0ff */
[----:B------:R-:W-:Y:S01]  /*18a0*/  IMAD.MOV.U32 R25, RZ, RZ, RZ ;  /* 0x000000ffff197224 */ /* 0x000fe200078e00ff */
[----:B------:R-:W-:Y:S01]  /*18b0*/  LEA.HI R23, R22, R23, RZ, 0x1 ;  /* 0x0000001716177211 */ /* 0x000fe200078f08ff */
[----:B------:R-:W-:-:S04]  /*18c0*/  IMAD.HI.U32 R27, R26, -0x36f0255e, RZ ;  /* 0xc90fdaa21a1b7827 */ /* 0x000fc800078e00ff */
[----:B------:R-:W-:-:S04]  /*18d0*/  IMAD.WIDE.U32 R24, R29, -0x36f0255e, R24 ;  /* 0xc90fdaa21d187825 */ /* 0x000fc800078e0018 */
[C---:B------:R-:W-:Y:S02]  /*18e0*/  IMAD R29, R26.reuse, -0x36f0255e, RZ ;  /* 0xc90fdaa21a1d7824 */ /* 0x040fe400078e02ff */
[----:B------:R-:W-:-:S04]  /*18f0*/  IMAD.WIDE.U32 R24, P3, R26, 0x2168c235, R24 ;  /* 0x2168c2351a187825 */ /* 0x000fc80007860018 */
[----:B------:R-:W-:Y:S01]  /*1900*/  IMAD.X R26, RZ, RZ, R27, P3 ;  /* 0x000000ffff1a7224 */ /* 0x000fe200018e061b */
[----:B------:R-:W-:Y:S02]  /*1910*/  IADD3 R25, P3, PT, R29, R25, RZ ;  /* 0x000000191d197210 */ /* 0x000fe40007f7e0ff */
[----:B------:R-:W-:Y:S02]  /*1920*/  IADD3.X RZ, P1, PT, R24, R24, RZ, P1, !PT ;  /* 0x0000001818ff7210 */ /* 0x000fe40000f3e4ff */
[C---:B------:R-:W-:Y:S01]  /*1930*/  ISETP.GT.U32.AND P4, PT, R25.reuse, RZ, PT ;  /* 0x000000ff1900720c */ /* 0x040fe20003f84070 */
[----:B------:R-:W-:Y:S01]  /*1940*/  IMAD.X R26, RZ, RZ, R26, P3 ;  /* 0x000000ffff1a7224 */ /* 0x000fe200018e061a */
[----:B------:R-:W-:-:S04]  /*1950*/  IADD3.X R24, P3, PT, R25, R25, RZ, P1, !PT ;  /* 0x0000001919187210 */ /* 0x000fc80000f7e4ff */
[C---:B------:R-:W-:Y:S01]  /*1960*/  ISETP.GT.AND.EX P1, PT, R26.reuse, RZ, PT, P4 ;  /* 0x000000ff1a00720c */ /* 0x040fe20003f24340 */
[----:B------:R-:W-:-:S03]  /*1970*/  IMAD.X R27, R26, 0x1, R26, P3 ;  /* 0x000000011a1b7824 */ /* 0x000fc600018e061a */
[----:B------:R-:W-:Y:S02]  /*1980*/  SEL R24, R24, R25, P1 ;  /* 0x0000001918187207 */ /* 0x000fe40000800000 */
[----:B------:R-:W-:Y:S02]  /*1990*/  SEL R25, R27, R26, P1 ;  /* 0x0000001a1b197207 */ /* 0x000fe40000800000 */
[----:B------:R-:W-:Y:S02]  /*19a0*/  IADD3 R24, P3, PT, R24, 0x1, RZ ;  /* 0x0000000118187810 */ /* 0x000fe40007f7e0ff */
[----:B------:R-:W-:Y:S02]  /*19b0*/  SEL R27, RZ, 0xffffffff, !P1 ;  /* 0xffffffffff1b7807 */ /* 0x000fe40004800000 */
[----:B------:R-:W-:Y:S01]  /*19c0*/  LOP3.LUT P1, R21, R21, 0x80000000, RZ, 0xc0, !PT ;  /* 0x8000000015157812 */ /* 0x000fe2000782c0ff */
[----:B------:R-:W-:Y:S02]  /*19d0*/  IMAD.X R25, RZ, RZ, R25, P3 ;  /* 0x000000ffff197224 */ /* 0x000fe400018e0619 */
[----:B------:R-:W-:Y:S01]  /*19e0*/  IMAD.IADD R26, R27, 0x1, -R28 ;  /* 0x000000011b1a7824 */ /* 0x000fe200078e0a1c */
[----:B------:R-:W-:-:S02]  /*19f0*/  @!P0 LOP3.LUT R21, R21, 0x80000000, RZ, 0x3c, !PT ;  /* 0x8000000015158812 */ /* 0x000fc400078e3cff */
[----:B------:R-:W-:-:S04]  /*1a00*/  SHF.R.U64 R24, R24, 0xa, R25 ;  /* 0x0000000a18187819 */ /* 0x000fc80000001219 */
[----:B------:R-:W-:-:S03]  /*1a10*/  IADD3 R24, P3, PT, R24, 0x1, RZ ;  /* 0x0000000118187810 */ /* 0x000fc60007f7e0ff */
[----:B------:R-:W-:Y:S01]  /*1a20*/  @P1 IMAD.MOV R23, RZ, RZ, -R23 ;  /* 0x000000ffff171224 */ /* 0x000fe200078e0a17 */
[----:B------:R-:W-:-:S04]  /*1a30*/  LEA.HI.X R25, R25, RZ, RZ, 0x16, P3 ;  /* 0x000000ff19197211 */ /* 0x000fc800018fb4ff */
[--C-:B------:R-:W-:Y:S01]  /*1a40*/  SHF.R.U64 R28, R24, 0x1, R25.reuse ;  /* 0x00000001181c7819 */ /* 0x100fe20000001219 */
[----:B------:R-:W-:Y:S01]  /*1a50*/  IMAD.SHL.U32 R24, R26, 0x100000, RZ ;  /* 0x001000001a187824 */ /* 0x000fe200078e00ff */
[----:B------:R-:W-:Y:S02]  /*1a60*/  SHF.R.U32.HI R25, RZ, 0x1, R25 ;  /* 0x00000001ff197819 */ /* 0x000fe40000011619 */
[----:B------:R-:W-:-:S04]  /*1a70*/  IADD3 R28, P3, P4, RZ, RZ, R28 ;  /* 0x000000ffff1c7210 */ /* 0x000fc80007c7e01c */
[----:B------:R-:W-:-:S04]  /*1a80*/  IADD3.X R22, PT, PT, R24, 0x3fe00000, R25, P3, P4 ;  /* 0x3fe0000018167810 */ /* 0x000fc80001fe8419 */
[----:B------:R-:W-:-:S07]  /*1a90*/  LOP3.LUT R29, R22, R21, RZ, 0xfc, !PT ;  /* 0x00000015161d7212 */ /* 0x000fce00078efcff */
.L_x_15:
[----:B------:R-:W-:-:S04]  /*1aa0*/  IMAD.MOV.U32 R21, RZ, RZ, 0x0 ;  /* 0x00000000ff157424 */ /* 0x000fc800078e00ff */
[----:B------:R-:W-:Y:S05]  /*1ab0*/  RET.REL.NODEC R20 `(update_rtp) ;  /* 0xffffffe414507950 */ /* 0x000fea0003c3ffff */
.L_x_22:
[----:B------:R-:W-:-:S00]  /*1ac0*/  BRA `(.L_x_22) ;  /* 0xfffffffc00fc7947 */ /* 0x000fc0000383ffff */
[----:B------:R-:W-:-:S00]  /*1ad0*/  NOP ;  /* 0x0000000000007918 */ /* 0x000fc00000000000 */
        /* <DEDUP_REMOVED lines=10> */
.L_x_63:


//--------------------- .text.init_config         --------------------------
	.section	.text.init_config,"ax",@progbits
	.align	128
        .global         init_config
        .type           init_config,@function
        .size           init_config,(.L_x_68 - init_config)
        .other          init_config,@"STO_CUDA_ENTRY STV_DEFAULT"
init_config:
.text.init_config:
[----:B------:R-:W-:Y:S01]  /*0000*/  LDC R1, c[0x0][0x37c] ;  /* 0x0000df00ff017b82 */ /* 0x000fe20000000800 */
[----:B------:R-:W0:Y:S07]  /*0010*/  S2R R15, SR_TID.X ;  /* 0x00000000000f7919 */ /* 0x000e2e0000002100 */
[----:B------:R-:W0:Y:S01]  /*0020*/  S2UR UR4, SR_CTAID.X ;  /* 0x00000000000479c3 */ /* 0x000e220000002500 */
[----:B------:R-:W1:Y:S07]  /*0030*/  LDCU UR5, c[0x0][0x3b0] ;  /* 0x00007600ff0577ac */ /* 0x000e6e0008000800 */
[----:B------:R-:W0:Y:S02]  /*0040*/  LDC R0, c[0x0][0x360] ;  /* 0x0000d800ff007b82 */ /* 0x000e240000000800 */
[----:B0-----:R-:W-:-:S05]  /*0050*/  IMAD R15, R0, UR4, R15 ;  /* 0x00000004000f7c24 */ /* 0x001fca000f8e020f */
[----:B-1----:R-:W-:-:S13]  /*0060*/  ISETP.GE.AND P0, PT, R15, UR5, PT ;  /* 0x000000050f007c0c */ /* 0x002fda000bf06270 */
[----:B------:R-:W-:Y:S05]  /*0070*/  @P0 EXIT ;  /* 0x000000000000094d */ /* 0x000fea0003800000 */
[----:B------:R-:W0:Y:S01]  /*0080*/  LDC.64 R2, c[0x0][0x380] ;  /* 0x0000e000ff027b82 */ /* 0x000e220000000a00 */
[----:B------:R-:W1:Y:S01]  /*0090*/  LDCU UR4, c[0x0][0x370] ;  /* 0x00006e00ff0477ac */ /* 0x000e620008000800 */
[----:B------:R-:W2:Y:S06]  /*00a0*/  LDCU.64 UR6, c[0x0][0x358] ;  /* 0x00006b00ff0677ac */ /* 0x000eac0008000a00 */
[----:B------:R-:W3:Y:S01]  /*00b0*/  LDC.64 R4, c[0x0][0x388] ;  /* 0x0000e200ff047b82 */ /* 0x000ee20000000a00 */
[----:B------:R-:W4:Y:S07]  /*00c0*/  LDCU.64 UR8, c[0x0][0x3a8] ;  /* 0x00007500ff0877ac */ /* 0x000f2e0008000a00 */
[----:B------:R-:W0:Y:S01]  /*00d0*/  LDC.64 R6, c[0x0][0x390] ;  /* 0x0000e400ff067b82 */ /* 0x000e220000000a00 */
[----:B-1----:R-:W-:-:S07]  /*00e0*/  IMAD R0, R0, UR4, RZ ;  /* 0x0000000400007c24 */ /* 0x002fce000f8e02ff */
[----:B--2---:R-:W1:Y:S02]  /*00f0*/  LDC.64 R8, c[0x0][0x398] ;  /* 0x0000e600ff087b82 */ /* 0x004e640000000a00 */
.L_x_23:
[----:B---3--:R-:W-:-:S04]  /*0100*/  IMAD.WIDE R18, R15, 0x8, R4 ;  /* 0x000000080f127825 */ /* 0x008fc800078e0204 */
[----:B0-----:R-:W-:Y:S01]  /*0110*/  IMAD.WIDE R10, R15, 0x30, R2 ;  /* 0x000000300f0a7825 */ /* 0x001fe200078e0202 */
[----:B------:R0:W-:Y:S04]  /*0120*/  STG.E.64 desc[UR6][R18.64], RZ ;  /* 0x000000ff12007986 */ /* 0x0001e8000c101b06 */
[----:B------:R-:W2:Y:S04]  /*0130*/  LDG.E.64 R12, desc[UR6][R10.64] ;  /* 0x000000060a0c7981 */ /* 0x000ea8000c1e1b00 */
[----:B------:R-:W3:Y:S04]  /*0140*/  LDG.E.64 R16, desc[UR6][R10.64+0x10] ;  /* 0x000010060a107981 */ /* 0x000ee8000c1e1b00 */
[----:B------:R-:W5:Y:S01]  /*0150*/  LDG.E.64 R20, desc[UR6][R10.64+0x8] ;  /* 0x000008060a147981 */ /* 0x000f62000c1e1b00 */
[----:B--2---:R-:W-:-:S04]  /*0160*/  SHF.R.U32.HI R14, RZ, 0x2, R13 ;  /* 0x00000002ff0e7819 */ /* 0x004fc8000001160d */
[----:B------:R-:W-:Y:S01]  /*0170*/  LOP3.LUT R14, R14, R13, RZ, 0x3c, !PT ;  /* 0x0000000d0e0e7212 */ /* 0x000fe200078e3cff */
[----:B---3--:R-:W-:Y:S01]  /*0180*/  IMAD.SHL.U32 R13, R17, 0x10, RZ ;  /* 0x00000010110d7824 */ /* 0x008fe200078e00ff */
[----:B------:R-:W-:Y:S01]  /*0190*/  STG.E.64 desc[UR6][R10.64+0x8], R16 ;  /* 0x000008100a007986 */ /* 0x000fe2000c101b06 */
[----:B-----5:R-:W-:Y:S02]  /*01a0*/  SHF.R.U32.HI R23, RZ, 0x2, R20 ;  /* 0x00000002ff177819 */ /* 0x020fe40000011614 */
[----:B------:R-:W-:Y:S02]  /*01b0*/  IMAD.SHL.U32 R22, R14, 0x2, RZ ;  /* 0x000000020e167824 */ /* 0x000fe400078e00ff */
[----:B------:R-:W-:Y:S01]  /*01c0*/  LOP3.LUT R23, R23, R20, RZ, 0x3c, !PT ;  /* 0x0000001417177212 */ /* 0x000fe200078e3cff */
[----:B------:R-:W-:Y:S02]  /*01d0*/  VIADD R20, R12, 0xb0f8a ;  /* 0x000b0f8a0c147836 */ /* 0x000fe40000000000 */
[----:B------:R-:W-:-:S02]  /*01e0*/  LOP3.LUT R22, R14, R22, R13, 0x96, !PT ;  /* 0x000000160e167212 */ /* 0x000fc400078e960d */
[----:B------:R-:W-:Y:S02]  /*01f0*/  IMAD.SHL.U32 R13, R23, 0x2, RZ ;  /* 0x00000002170d7824 */ /* 0x000fe400078e00ff */
[----:B0-----:R-:W-:Y:S01]  /*0200*/  LOP3.LUT R18, R22, R17, RZ, 0x3c, !PT ;  /* 0x0000001116127212 */ /* 0x001fe200078e3cff */
[----:B------:R-:W-:Y:S03]  /*0210*/  STG.E.64 desc[UR6][R10.64], R20 ;  /* 0x000000140a007986 */ /* 0x000fe6000c101b06 */
[----:B------:R-:W-:Y:S01]  /*0220*/  IADD3 R25, PT, PT, R12, 0x587c5, R18 ;  /* 0x000587c50c197810 */ /* 0x000fe20007ffe012 */
[----:B------:R-:W-:Y:S02]  /*0230*/  IMAD.SHL.U32 R14, R18, 0x10, RZ ;  /* 0x00000010120e7824 */ /* 0x000fe400078e00ff */
[----:B------:R-:W-:-:S03]  /*0240*/  IMAD.MOV.U32 R12, RZ, RZ, 0x0 ;  /* 0x00000000ff0c7424 */ /* 0x000fc600078e00ff */
[----:B------:R-:W-:-:S04]  /*0250*/  LOP3.LUT R13, R23, R13, R14, 0x96, !PT ;  /* 0x0000000d170d7212 */ /* 0x000fc800078e960e */
[----:B------:R-:W-:Y:S01]  /*0260*/  LOP3.LUT R19, R13, R18, RZ, 0x3c, !PT ;  /* 0x000000120d137212 */ /* 0x000fe200078e3cff */
[----:B------:R-:W-:-:S04]  /*0270*/  IMAD.MOV.U32 R13, RZ, RZ, 0x3ca00000 ;  /* 0x3ca00000ff0d7424 */ /* 0x000fc800078e00ff */
[----:B------:R-:W-:Y:S01]  /*0280*/  IMAD.IADD R22, R19, 0x1, R20 ;  /* 0x0000000113167824 */ /* 0x000fe200078e0214 */
[----:B------:R-:W-:Y:S03]  /*0290*/  STG.E.64 desc[UR6][R10.64+0x10], R18 ;  /* 0x000010120a007986 */ /* 0x000fe6000c101b06 */
[----:B------:R-:W-:-:S03]  /*02a0*/  IMAD.WIDE.U32 R22, R22, 0x200000, RZ ;  /* 0x0020000016167825 */ /* 0x000fc600078e00ff */
[----:B------:R-:W-:Y:S02]  /*02b0*/  LOP3.LUT R24, R22, R25, RZ, 0x3c, !PT ;  /* 0x0000001916187212 */ /* 0x000fe400078e3cff */
[----:B------:R-:W-:-:S04]  /*02c0*/  MOV R25, R23 ;  /* 0x0000001700197202 */ /* 0x000fc80000000f00 */
[----:B------:R-:W0:Y:S02]  /*02d0*/  I2F.F64.U64 R22, R24 ;  /* 0x0000001800167312 */ /* 0x000e240000301800 */
[----:B0-----:R-:W-:-:S08]  /*02e0*/  DFMA R22, R22, R12, 5.5511151231257827021e-17 ;  /* 0x3c9000001616742b */ /* 0x001fd0000000000c */
[----:B------:R-:W-:-:S08]  /*02f0*/  DADD R22, R22, -0.5 ;  /* 0xbfe0000016167429 */ /* 0x000fd00000000000 */
[----:B----4-:R-:W-:Y:S01]  /*0300*/  DMUL R28, R22, UR8 ;  /* 0x00000008161c7c28 */ /* 0x010fe20008000000 */
[----:B------:R-:W-:-:S06]  /*0310*/  IMAD.WIDE R22, R15, 0x8, R6 ;  /* 0x000000080f167825 */ /* 0x000fcc00078e0206 */
[----:B------:R0:W-:Y:S04]  /*0320*/  STG.E.64 desc[UR6][R22.64], R28 ;  /* 0x0000001c16007986 */ /* 0x0001e8000c101b06 */
[----:B------:R-:W2:Y:S04]  /*0330*/  LDG.E.64 R26, desc[UR6][R10.64] ;  /* 0x000000060a1a7981 */ /* 0x000ea8000c1e1b00 */
[----:B------:R-:W3:Y:S04]  /*0340*/  LDG.E.64 R24, desc[UR6][R10.64+0x8] ;  /* 0x000008060a187981 */ /* 0x000ee8000c1e1b00 */
[----:B0-----:R-:W4:Y:S01]  /*0350*/  LDG.E.64 R22, desc[UR6][R10.64+0x10] ;  /* 0x000010060a167981 */ /* 0x001f22000c1e1b00 */
[----:B------:R-:W-:Y:S01]  /*0360*/  UMOV UR10, 0x54442d18 ;  /* 0x54442d18000a7882 */ /* 0x000fe20000000000 */
[----:B------:R-:W-:Y:S01]  /*0370*/  UMOV UR11, 0x400921fb ;  /* 0x400921fb000b7882 */ /* 0x000fe20000000000 */
[----:B--2---:R-:W-:-:S04]  /*0380*/  SHF.R.U32.HI R14, RZ, 0x2, R27 ;  /* 0x00000002ff0e7819 */ /* 0x004fc8000001161b */
[----:B------:R-:W-:-:S05]  /*0390*/  LOP3.LUT R14, R14, R27, RZ, 0x3c, !PT ;  /* 0x0000001b0e0e7212 */ /* 0x000fca00078e3cff */
[----:B------:R-:W-:Y:S02]  /*03a0*/  IMAD.SHL.U32 R16, R14, 0x2, RZ ;  /* 0x000000020e107824 */ /* 0x000fe400078e00ff */
[----:B----4-:R-:W-:Y:S01]  /*03b0*/  IMAD.SHL.U32 R27, R23, 0x10, RZ ;  /* 0x00000010171b7824 */ /* 0x010fe200078e00ff */
[----:B---3--:R-:W-:-:S04]  /*03c0*/  SHF.R.U32.HI R17, RZ, 0x2, R24 ;  /* 0x00000002ff117819 */ /* 0x008fc80000011618 */
[----:B------:R-:W-:Y:S02]  /*03d0*/  LOP3.LUT R16, R14, R16, R27, 0x96, !PT ;  /* 0x000000100e107212 */ /* 0x000fe400078e961b */
[----:B------:R-:W-:Y:S02]  /*03e0*/  LOP3.LUT R17, R17, R24, RZ, 0x3c, !PT ;  /* 0x0000001811117212 */ /* 0x000fe400078e3cff */
[----:B------:R-:W-:Y:S02]  /*03f0*/  LOP3.LUT R16, R16, R23, RZ, 0x3c, !PT ;  /* 0x0000001710107212 */ /* 0x000fe400078e3cff */
[----:B------:R-:W-:-:S03]  /*0400*/  SHF.L.U32 R18, R17, 0x1, RZ ;  /* 0x0000000111127819 */ /* 0x000fc600000006ff */
[----:B------:R-:W-:-:S05]  /*0410*/  IMAD.SHL.U32 R14, R16, 0x10, RZ ;  /* 0x00000010100e7824 */ /* 0x000fca00078e00ff */
[----:B------:R-:W-:Y:S01]  /*0420*/  LOP3.LUT R17, R17, R18, R14, 0x96, !PT ;  /* 0x0000001211117212 */ /* 0x000fe200078e960e */
[----:B------:R-:W-:-:S03]  /*0430*/  VIADD R18, R26, 0xb0f8a ;  /* 0x000b0f8a1a127836 */ /* 0x000fc60000000000 */
[----:B------:R-:W-:-:S05]  /*0440*/  LOP3.LUT R17, R17, R16, RZ, 0x3c, !PT ;  /* 0x0000001011117212 */ /* 0x000fca00078e3cff */
[----:B------:R-:W-:Y:S01]  /*0450*/  IMAD.IADD R20, R17, 0x1, R18 ;  /* 0x0000000111147824 */ /* 0x000fe200078e0212 */
[----:B------:R-:W-:-:S03]  /*0460*/  IADD3 R27, PT, PT, R26, 0x587c5, R16 ;  /* 0x000587c51a1b7810 */ /* 0x000fc60007ffe010 */
[----:B------:R-:W-:-:S03]  /*0470*/  IMAD.WIDE.U32 R20, R20, 0x200000, RZ ;  /* 0x0020000014147825 */ /* 0x000fc600078e00ff */
[----:B------:R-:W-:Y:S02]  /*0480*/  LOP3.LUT R26, R20, R27, RZ, 0x3c, !PT ;  /* 0x0000001b141a7212 */ /* 0x000fe400078e3cff */
[----:B------:R-:W-:-:S04]  /*0490*/  MOV R27, R21 ;  /* 0x00000015001b7202 */ /* 0x000fc80000000f00 */
[----:B------:R-:W0:Y:S02]  /*04a0*/  I2F.F64.U64 R20, R26 ;  /* 0x0000001a00147312 */ /* 0x000e240000301800 */
[----:B0-----:R-:W-:-:S08]  /*04b0*/  DFMA R20, R20, R12, 5.5511151231257827021e-17 ;  /* 0x3c9000001414742b */ /* 0x001fd0000000000c */
[----:B------:R-:W-:Y:S01]  /*04c0*/  DADD R20, R20, R20 ;  /* 0x0000000014147229 */ /* 0x000fe20000000014 */
[----:B------:R-:W-:Y:S02]  /*04d0*/  IMAD.MOV.U32 R19, RZ, RZ, R25 ;  /* 0x000000ffff137224 */ /* 0x000fe400078e0019 */
[----:B-1----:R-:W-:-:S05]  /*04e0*/  IMAD.WIDE R12, R15, 0x8, R8 ;  /* 0x000000080f0c7825 */ /* 0x002fca00078e0208 */
[----:B------:R-:W-:Y:S01]  /*04f0*/  DMUL R20, R20, UR10 ;  /* 0x0000000a14147c28 */ /* 0x000fe20008000000 */
[----:B------:R2:W-:Y:S01]  /*0500*/  STG.E.64 desc[UR6][R10.64+0x8], R22 ;  /* 0x000008160a007986 */ /* 0x0005e2000c101b06 */
[----:B------:R-:W-:-:S03]  /*0510*/  IMAD.IADD R15, R0, 0x1, R15 ;  /* 0x00000001000f7824 */ /* 0x000fc600078e020f */
[----:B------:R2:W-:Y:S04]  /*0520*/  STG.E.64 desc[UR6][R10.64], R18 ;  /* 0x000000120a007986 */ /* 0x0005e8000c101b06 */
[----:B------:R2:W-:Y:S04]  /*0530*/  STG.E.64 desc[UR6][R10.64+0x10], R16 ;  /* 0x000010100a007986 */ /* 0x0005e8000c101b06 */
[----:B------:R2:W-:Y:S01]  /*0540*/  STG.E.64 desc[UR6][R12.64], R20 ;  /* 0x000000140c007986 */ /* 0x0005e2000c101b06 */
[----:B------:R-:W-:-:S13]  /*0550*/  ISETP.GE.AND P0, PT, R15, UR5, PT ;  /* 0x000000050f007c0c */ /* 0x000fda000bf06270 */
[----:B--2---:R-:W-:Y:S05]  /*0560*/  @!P0 BRA `(.L_x_23) ;  /* 0xfffffff800e48947 */ /* 0x004fea000383ffff */
[----:B------:R-:W-:Y:S05]  /*0570*/  EXIT ;  /* 0x000000000000794d */ /* 0x000fea0003800000 */
.L_x_24:
        /* <DEDUP_REMOVED lines=16> */
.L_x_68:


//--------------------- .text.draw_pareto_runtimes --------------------------
	.section	.text.draw_pareto_runtimes,"ax",@progbits
	.align	128
        .global         draw_pareto_runtimes
        .type           draw_pareto_runtimes,@function
        .size           draw_pareto_runtimes,(.L_x_66 - draw_pareto_runtimes)
        .other          draw_pareto_runtimes,@"STO_CUDA_ENTRY STV_DEFAULT"
draw_pareto_runtimes:
.text.draw_pareto_runtimes:
        /* <DEDUP_REMOVED lines=8> */
[----:B------:R-:W0:Y:S01]  /*0080*/  LDCU UR6, c[0x0][0x3a4] ;  /* 0x00007480ff0677ac */ /* 0x000e220008000800 */
[----:B------:R-:W1:Y:S01]  /*0090*/  LDC.64 R12, c[0x0][0x3a0] ;  /* 0x0000e800ff0c7b82 */ /* 0x000e620000000a00 */
[----:B------:R-:W-:Y:S01]  /*00a0*/  IMAD.MOV.U32 R2, RZ, RZ, 0x1 ;  /* 0x00000001ff027424 */ /* 0x000fe200078e00ff */
[----:B------:R-:W2:Y:S01]  /*00b0*/  LDCU.64 UR4, c[0x0][0x398] ;  /* 0x00007300ff0477ac */ /* 0x000ea20008000a00 */
[----:B0-----:R-:W1:Y:S04]  /*00c0*/  MUFU.RCP64H R3, UR6 ;  /* 0x0000000600037d08 */ /* 0x001e680008001800 */
[----:B-1----:R-:W-:-:S08]  /*00d0*/  DFMA R4, R2, -R12, 1 ;  /* 0x3ff000000204742b */ /* 0x002fd0000000080c */
[----:B------:R-:W-:-:S08]  /*00e0*/  DFMA R4, R4, R4, R4 ;  /* 0x000000040404722b */ /* 0x000fd00000000004 */
[----:B------:R-:W-:Y:S02]  /*00f0*/  DFMA R4, R2, R4, R2 ;  /* 0x000000040204722b */ /* 0x000fe40000000002 */
[----:B------:R-:W-:-:S06]  /*0100*/  DADD R2, R12, -1 ;  /* 0xbff000000c027429 */ /* 0x000fcc0000000000 */
[----:B------:R-:W-:Y:S02]  /*0110*/  DFMA R10, R4, -R12, 1 ;  /* 0x3ff00000040a742b */ /* 0x000fe4000000080c */
[----:B--2---:R-:W-:-:S06]  /*0120*/  DMUL R8, R2, UR4 ;  /* 0x0000000402087c28 */ /* 0x004fcc0008000000 */
[----:B------:R-:W-:-:S04]  /*0130*/  DFMA R10, R4, R10, R4 ;  /* 0x0000000a040a722b */ /* 0x000fc80000000004 */
[----:B------:R-:W-:-:S04]  /*0140*/  FSETP.GEU.AND P1, PT, |R9|, 6.5827683646048100446e-37, PT ;  /* 0x036000000900780b */ /* 0x000fc80003f2e200 */
[----:B------:R-:W-:-:S08]  /*0150*/  DMUL R2, R8, R10 ;  /* 0x0000000a08027228 */ /* 0x000fd00000000000 */
[----:B------:R-:W-:-:S08]  /*0160*/  DFMA R4, R2, -R12, R8 ;  /* 0x8000000c0204722b */ /* 0x000fd00000000008 */
[----:B------:R-:W-:-:S10]  /*0170*/  DFMA R2, R10, R4, R2 ;  /* 0x000000040a02722b */ /* 0x000fd40000000002 */
[----:B------:R-:W-:-:S05]  /*0180*/  FFMA R4, RZ, UR6, R3 ;  /* 0x00000006ff047c23 */ /* 0x000fca0008000003 */
[----:B------:R-:W-:Y:S01]  /*0190*/  FSETP.GT.AND P0, PT, |R4|, 1.469367938527859385e-39, PT ;  /* 0x001000000400780b */ /* 0x000fe20003f04200 */
[----:B------:R-:W-:-:S12]  /*01a0*/  IMAD.MOV.U32 R4, RZ, RZ, R0 ;  /* 0x000000ffff047224 */ /* 0x000fd800078e0000 */
[----:B------:R-:W-:Y:S05]  /*01b0*/  @P0 BRA P1, `(.L_x_25) ;  /* 0x0000000000240947 */ /* 0x000fea0000800000 */
[----:B------:R-:W0:Y:S01]  /*01c0*/  LDCU.64 UR4, c[0x0][0x3a0] ;  /* 0x00007400ff0477ac */ /* 0x000e220008000a00 */
[----:B------:R-:W-:Y:S01]  /*01d0*/  IMAD.MOV.U32 R14, RZ, RZ, R8 ;  /* 0x000000ffff0e7224 */ /* 0x000fe200078e0008 */
[----:B------:R-:W-:Y:S01]  /*01e0*/  MOV R0, 0x230 ;  /* 0x0000023000007802 */ /* 0x000fe20000000f00 */
[----:B------:R-:W-:Y:S02]  /*01f0*/  IMAD.MOV.U32 R15, RZ, RZ, R9 ;  /* 0x000000ffff0f7224 */ /* 0x000fe400078e0009 */
[----:B0-----:R-:W-:Y:S02]  /*0200*/  IMAD.U32 R16, RZ, RZ, UR4 ;  /* 0x00000004ff107e24 */ /* 0x001fe4000f8e00ff */
[----:B------:R-:W-:-:S07]  /*0210*/  IMAD.U32 R17, RZ, RZ, UR5 ;  /* 0x00000005ff117e24 */ /* 0x000fce000f8e00ff */
[----:B------:R-:W-:Y:S05]  /*0220*/  CALL.REL.NOINC `($__internal_1_$__cuda_sm20_div_rn_f64_full) ;  /* 0x0000001000ac7944 */ /* 0x000fea0003c00000 */
[----:B------:R-:W-:Y:S02]  /*0230*/  IMAD.MOV.U32 R2, RZ, RZ, R22 ;  /* 0x000000ffff027224 */ /* 0x000fe400078e0016 */
[----:B------:R-:W-:-:S07]  /*0240*/  IMAD.MOV.U32 R3, RZ, RZ, R23 ;  /* 0x000000ffff037224 */ /* 0x000fce00078e0017 */
.L_x_25:
[----:B------:R-:W0:Y:S08]  /*0250*/  LDC R0, c[0x0][0x3a4] ;  /* 0x0000e900ff007b82 */ /* 0x000e300000000800 */
[----:B------:R-:W1:Y:S01]  /*0260*/  LDC.64 R12, c[0x0][0x3a0] ;  /* 0x0000e800ff0c7b82 */ /* 0x000e620000000a00 */
[----:B0-----:R-:W1:Y:S01]  /*0270*/  MUFU.RCP64H R9, R0 ;  /* 0x0000000000097308 */ /* 0x001e620000001800 */
[----:B------:R-:W-:-:S05]  /*0280*/  VIADD R8, R0, 0x300402 ;  /* 0x0030040200087836 */ /* 0x000fca0000000000 */
[----:B------:R-:W-:Y:S01]  /*0290*/  FSETP.GEU.AND P0, PT, |R8|, 5.8789094863358348022e-39, PT ;  /* 0x004004020800780b */ /* 0x000fe20003f0e200 */
[----:B-1----:R-:W-:-:S08]  /*02a0*/  DFMA R10, R8, -R12, 1 ;  /* 0x3ff00000080a742b */ /* 0x002fd0000000080c */
[----:B------:R-:W-:-:S08]  /*02b0*/  DFMA R10, R10, R10, R10 ;  /* 0x0000000a0a0a722b */ /* 0x000fd0000000000a */
[----:B------:R-:W-:-:S08]  /*02c0*/  DFMA R10, R8, R10, R8 ;  /* 0x0000000a080a722b */ /* 0x000fd00000000008 */
[----:B------:R-:W-:-:S08]  /*02d0*/  DFMA R12, R10, -R12, 1 ;  /* 0x3ff000000a0c742b */ /* 0x000fd0000000080c */
[----:B------:R-:W-:Y:S01]  /*02e0*/  DFMA R12, R10, R12, R10 ;  /* 0x0000000c0a0c722b */ /* 0x000fe2000000000a */
[----:B------:R-:W-:Y:S10]  /*02f0*/  @P0 BRA `(.L_x_26) ;  /* 0x0000000000100947 */ /* 0x000ff40003800000 */
[----:B------:R-:W-:-:S05]  /*0300*/  LOP3.LUT R0, R0, 0x7fffffff, RZ, 0xc0, !PT ;  /* 0x7fffffff00007812 */ /* 0x000fca00078ec0ff */
[----:B------:R-:W-:Y:S01]  /*0310*/  VIADD R5, R0, 0xfff00000 ;  /* 0xfff0000000057836 */ /* 0x000fe20000000000 */
[----:B------:R-:W-:-:S07]  /*0320*/  MOV R0, 0x340 ;  /* 0x0000034000007802 */ /* 0x000fce0000000f00 */
[----:B------:R-:W-:Y:S05]  /*0330*/  CALL.REL.NOINC `($__internal_0_$__cuda_sm20_dblrcp_rn_slowpath_v3) ;  /* 0x0000000c00b87944 */ /* 0x000fea0003c00000 */
.L_x_26:
[----:B------:R-:W-:Y:S01]  /*0340*/  SHF.R.U32.HI R0, RZ, 0x14, R13 ;  /* 0x00000014ff007819 */ /* 0x000fe2000001160d */
[----:B------:R-:W0:Y:S01]  /*0350*/  LDCU UR4, c[0x0][0x370] ;  /* 0x00006e00ff0477ac */ /* 0x000e220008000800 */
[----:B------:R-:W1:Y:S01]  /*0360*/  LDC.64 R10, c[0x0][0x388] ;  /* 0x0000e200ff0a7b82 */ /* 0x000e620000000a00 */
[----:B------:R-:W-:Y:S01]  /*0370*/  DSETP.NAN.AND P3, PT, R12, R12, PT ;  /* 0x0000000c0c00722a */ /* 0x000fe20003f68000 */
[----:B------:R-:W-:Y:S01]  /*0380*/  LOP3.LUT R0, R0, 0x7ff, RZ, 0xc0, !PT ;  /* 0x000007ff00007812 */ /* 0x000fe200078ec0ff */
[----:B------:R-:W2:Y:S01]  /*0390*/  LDCU.64 UR6, c[0x0][0x358] ;  /* 0x00006b00ff0677ac */ /* 0x000ea20008000a00 */
[----:B------:R-:W-:-:S03]  /*03a0*/  ISETP.GE.AND P2, PT, R13, RZ, PT ;  /* 0x000000ff0d00720c */ /* 0x000fc60003f46270 */
[----:B------:R-:W-:Y:S01]  /*03b0*/  VIADD R9, R0, 0xfffffc0c ;  /* 0xfffffc0c00097836 */ /* 0x000fe20000000000 */
[----:B------:R-:W3:Y:S01]  /*03c0*/  LDC.64 R30, c[0x0][0x388] ;  /* 0x0000e200ff1e7b82 */ /* 0x000ee20000000a00 */
[----:B------:R-:W4:Y:S01]  /*03d0*/  LDCU UR11, c[0x0][0x390] ;  /* 0x00007200ff0b77ac */ /* 0x000f220008000800 */
[----:B------:R-:W-:Y:S02]  /*03e0*/  SEL R32, RZ, 0x7ff00000, !P2 ;  /* 0x7ff00000ff207807 */ /* 0x000fe40005000000 */
[CC--:B------:R-:W-:Y:S01]  /*03f0*/  SHF.L.U32 R5, R12.reuse, R9.reuse, RZ ;  /* 0x000000090c057219 */ /* 0x0c0fe200000006ff */
[----:B------:R-:W1:Y:S01]  /*0400*/  LDCU UR10, c[0x0][0x390] ;  /* 0x00007200ff0a77ac */ /* 0x000e620008000800 */
[----:B------:R-:W-:Y:S02]  /*0410*/  SHF.L.U64.HI R6, R12, R9, R13 ;  /* 0x000000090c067219 */ /* 0x000fe4000001020d */
[----:B------:R-:W-:Y:S01]  /*0420*/  ISETP.NE.U32.AND P0, PT, R5, RZ, PT ;  /* 0x000000ff0500720c */ /* 0x000fe20003f05070 */
[----:B------:R1:W1:Y:S01]  /*0430*/  FRND.F64.TRUNC R8, R12 ;  /* 0x0000000c00087313 */ /* 0x000262000030d800 */
[----:B0-----:R-:W-:-:S02]  /*0440*/  IMAD R7, R7, UR4, RZ ;  /* 0x0000000407077c24 */ /* 0x001fc4000f8e02ff */
[----:B------:R-:W-:-:S13]  /*0450*/  ISETP.NE.AND.EX P0, PT, R6, -0x80000000, PT, P0 ;  /* 0x800000000600780c */ /* 0x000fda0003f05300 */
[----:B------:R-:W-:Y:S01]  /*0460*/  DSETP.NEU.AND P1, PT, |R12|, 0.5, !P0 ;  /* 0x3fe000000c00742a */ /* 0x000fe2000472d200 */
[----:B--2-4-:R-:W-:-:S13]  /*0470*/  @P3 BRA `(.L_x_27) ;  /* 0x0000000400d83947 */ /* 0x014fda0003800000 */
.L_x_36:
[----:B-1----:R-:W-:-:S05]  /*0480*/  IMAD.WIDE R16, R4, 0x30, R10 ;  /* 0x0000003004107825 */ /* 0x002fca00078e020a */
[----:B------:R-:W2:Y:S04]  /*0490*/  LDG.E.64 R22, desc[UR6][R16.64] ;  /* 0x0000000610167981 */ /* 0x000ea8000c1e1b00 */
[----:B------:R-:W4:Y:S04]  /*04a0*/  LDG.E.64 R18, desc[UR6][R16.64+0x10] ;  /* 0x0000100610127981 */ /* 0x000f28000c1e1b00 */
[----:B------:R-:W5:Y:S01]  /*04b0*/  LDG.E.64 R20, desc[UR6][R16.64+0x8] ;  /* 0x0000080610147981 */ /* 0x000f62000c1e1b00 */
[----:B------:R-:W-:Y:S01]  /*04c0*/  BSSY.RECONVERGENT B0, `(.L_x_28) ;  /* 0x0000035000007945 */ /* 0x000fe20003800200 */
[----:B--2---:R-:W-:-:S04]  /*04d0*/  SHF.R.U32.HI R0, RZ, 0x2, R23 ;  /* 0x00000002ff007819 */ /* 0x004fc80000011617 */
[----:B------:R-:W-:Y:S01]  /*04e0*/  LOP3.LUT R0, R0, R23, RZ, 0x3c, !PT ;  /* 0x0000001700007212 */ /* 0x000fe200078e3cff */
[----:B----4-:R-:W-:Y:S01]  /*04f0*/  IMAD.SHL.U32 R15, R19, 0x10, RZ ;  /* 0x00000010130f7824 */ /* 0x010fe200078e00ff */
[----:B------:R-:W-:Y:S01]  /*0500*/  STG.E.64 desc[UR6][R16.64+0x8], R18 ;  /* 0x0000081210007986 */ /* 0x000fe2000c101b06 */
[----:B-----5:R-:W-:Y:S02]  /*0510*/  SHF.R.U32.HI R23, RZ, 0x2, R20 ;  /* 0x00000002ff177819 */ /* 0x020fe40000011614 */
[----:B------:R-:W-:Y:S02]  /*0520*/  IMAD.SHL.U32 R14, R0, 0x2, RZ ;  /* 0x00000002000e7824 */ /* 0x000fe400078e00ff */
[----:B------:R-:W-:Y:S01]  /*0530*/  LOP3.LUT R23, R23, R20, RZ, 0x3c, !PT ;  /* 0x0000001417177212 */ /* 0x000fe200078e3cff */
[----:B------:R-:W-:Y:S02]  /*0540*/  VIADD R20, R22, 0xb0f8a ;  /* 0x000b0f8a16147836 */ /* 0x000fe40000000000 */
[----:B------:R-:W-:-:S02]  /*0550*/  LOP3.LUT R14, R0, R14, R15, 0x96, !PT ;  /* 0x0000000e000e7212 */ /* 0x000fc400078e960f */
[----:B------:R-:W-:Y:S02]  /*0560*/  IMAD.SHL.U32 R15, R23, 0x2, RZ ;  /* 0x00000002170f7824 */ /* 0x000fe400078e00ff */
[----:B------:R-:W-:Y:S01]  /*0570*/  LOP3.LUT R14, R14, R19, RZ, 0x3c, !PT ;  /* 0x000000130e0e7212 */ /* 0x000fe200078e3cff */
[----:B------:R-:W-:Y:S04]  /*0580*/  STG.E.64 desc[UR6][R16.64], R20 ;  /* 0x0000001410007986 */ /* 0x000fe8000c101b06 */
[----:B------:R-:W-:-:S05]  /*0590*/  IMAD.SHL.U32 R0, R14, 0x10, RZ ;  /* 0x000000100e007824 */ /* 0x000fca00078e00ff */
[----:B------:R-:W-:Y:S02]  /*05a0*/  LOP3.LUT R15, R23, R15, R0, 0x96, !PT ;  /* 0x0000000f170f7212 */ /* 0x000fe400078e9600 */
[----:B------:R-:W-:Y:S01]  /*05b0*/  IADD3 R23, PT, PT, R22, 0x587c5, R14 ;  /* 0x000587c516177810 */ /* 0x000fe20007ffe00e */
[----:B------:R-:W-:Y:S01]  /*05c0*/  IMAD.MOV.U32 R22, RZ, RZ, 0x0 ;  /* 0x00000000ff167424 */ /* 0x000fe200078e00ff */
[----:B------:R-:W-:-:S05]  /*05d0*/  LOP3.LUT R15, R15, R14, RZ, 0x3c, !PT ;  /* 0x0000000e0f0f7212 */ /* 0x000fca00078e3cff */
[----:B------:R-:W-:Y:S01]  /*05e0*/  IMAD.IADD R24, R15, 0x1, R20 ;  /* 0x000000010f187824 */ /* 0x000fe200078e0214 */
[----:B------:R0:W-:Y:S03]  /*05f0*/  STG.E.64 desc[UR6][R16.64+0x10], R14 ;  /* 0x0000100e10007986 */ /* 0x0001e6000c101b06 */
[----:B------:R-:W-:-:S03]  /*0600*/  IMAD.WIDE.U32 R24, R24, 0x200000, RZ ;  /* 0x0020000018187825 */ /* 0x000fc600078e00ff */
[----:B------:R-:W-:Y:S01]  /*0610*/  LOP3.LUT R24, R24, R23, RZ, 0x3c, !PT ;  /* 0x0000001718187212 */ /* 0x000fe200078e3cff */
[----:B------:R-:W-:-:S03]  /*0620*/  IMAD.MOV.U32 R23, RZ, RZ, 0x3ca00000 ;  /* 0x3ca00000ff177424 */ /* 0x000fc600078e00ff */
[----:B---3--:R-:W1:Y:S03]  /*0630*/  I2F.F64.U64 R30, R24 ;  /* 0x00000018001e7312 */ /* 0x008e660000301800 */
[----:B-1----:R-:W-:-:S08]  /*0640*/  DFMA R30, R30, R22, 5.5511151231257827021e-17 ;  /* 0x3c9000001e1e742b */ /* 0x002fd00000000016 */
[----:B------:R-:W-:-:S06]  /*0650*/  DSETP.NEU.AND P3, PT, R30, RZ, PT ;  /* 0x000000ff1e00722a */ /* 0x000fcc0003f6d000 */
[----:B------:R-:W-:-:S08]  /*0660*/  ISETP.GE.OR P4, PT, R13, RZ, P3 ;  /* 0x000000ff0d00720c */ /* 0x000fd00001f86670 */
[----:B------:R-:W-:Y:S01]  /*0670*/  @!P3 SEL R0, R31, RZ, P1 ;  /* 0x000000ff1f00b207 */ /* 0x000fe20000800000 */
[----:B0-----:R-:W-:Y:S01]  /*0680*/  @!P3 IMAD.MOV.U32 R14, RZ, RZ, RZ ;  /* 0x000000ffff0eb224 */ /* 0x001fe200078e00ff */
[----:B------:R-:W-:-:S03]  /*0690*/  @!P3 PLOP3.LUT P2, PT, P1, PT, PT, 0x80, 0x8 ;  /* 0x000000000008b81c */ /* 0x000fc60000f4f070 */
[----:B------:R-:W-:-:S05]  /*06a0*/  @!P4 LOP3.LUT R0, R0, 0x7ff00000, RZ, 0xfc, !PT ;  /* 0x7ff000000000c812 */ /* 0x000fca00078efcff */
[----:B------:R-:W-:Y:S01]  /*06b0*/  @!P3 IMAD.MOV.U32 R15, RZ, RZ, R0 ;  /* 0x000000ffff0fb224 */ /* 0x000fe200078e0000 */
[----:B------:R-:W-:Y:S06]  /*06c0*/  @!P3 BRA `(.L_x_29) ;  /* 0x000000000050b947 */ /* 0x000fec0003800000 */
[----:B------:R-:W-:Y:S01]  /*06d0*/  BSSY.RECONVERGENT B1, `(.L_x_30) ;  /* 0x0000007000017945 */ /* 0x000fe20003800200 */
[----:B------:R-:W-:Y:S01]  /*06e0*/  IMAD.MOV.U32 R18, RZ, RZ, R30 ;  /* 0x000000ffff127224 */ /* 0x000fe200078e001e */
[----:B------:R-:W-:Y:S01]  /*06f0*/  MOV R0, 0x740 ;  /* 0x0000074000007802 */ /* 0x000fe20000000f00 */
[----:B------:R-:W-:Y:S02]  /*0700*/  IMAD.MOV.U32 R35, RZ, RZ, R31 ;  /* 0x000000ffff237224 */ /* 0x000fe400078e001f */
[----:B------:R-:W-:Y:S02]  /*0710*/  IMAD.MOV.U32 R34, RZ, RZ, R12 ;  /* 0x000000ffff227224 */ /* 0x000fe400078e000c */
[----:B------:R-:W-:-:S07]  /*0720*/  IMAD.MOV.U32 R33, RZ, RZ, R13 ;  /* 0x000000ffff217224 */ /* 0x000fce00078e000d */
[----:B------:R-:W-:Y:S05]  /*0730*/  CALL.REL.NOINC `($draw_pareto_runtimes$__internal_accurate_pow) ;  /* 0x0000001000d47944 */ /* 0x000fea0003c00000 */
[----:B------:R-:W-:Y:S05]  /*0740*/  BSYNC.RECONVERGENT B1 ;  /* 0x0000000000017941 */ /* 0x000fea0003800200 */
.L_x_30:
[----:B------:R-:W-:Y:S01]  /*0750*/  DADD R16, -RZ, -R14 ;  /* 0x00000000ff107229 */ /* 0x000fe2000000090e */
[----:B------:R-:W-:Y:S01]  /*0760*/  ISETP.NE.U32.AND P2, PT, R5, RZ, PT ;  /* 0x000000ff0500720c */ /* 0x000fe20003f45070 */
[----:B------:R-:W-:Y:S01]  /*0770*/  DSETP.NEU.AND P3, PT, R12, R8, PT ;  /* 0x000000080c00722a */ /* 0x000fe20003f6d000 */
[----:B------:R-:W-:Y:S02]  /*0780*/  ISETP.GE.AND P4, PT, R31, RZ, PT ;  /* 0x000000ff1f00720c */ /* 0x000fe40003f86270 */
[----:B------:R-:W-:-:S05]  /*0790*/  ISETP.NE.AND.EX P2, PT, R6, -0x80000000, PT, P2 ;  /* 0x800000000600780c */ /* 0x000fca0003f45320 */
[-C--:B------:R-:W-:Y:S02]  /*07a0*/  FSEL R19, R16, R14.reuse, !P2 ;  /* 0x0000000e10137208 */ /* 0x080fe40005000000 */
[-C--:B------:R-:W-:Y:S02]  /*07b0*/  FSEL R16, R17, R15.reuse, !P2 ;  /* 0x0000000f11107208 */ /* 0x080fe40005000000 */
[----:B------:R-:W-:Y:S02]  /*07c0*/  FSEL R14, R19, R14, !P4 ;  /* 0x0000000e130e7208 */ /* 0x000fe40006000000 */
[----:B------:R-:W-:Y:S02]  /*07d0*/  FSEL R15, R16, R15, !P4 ;  /* 0x0000000f100f7208 */ /* 0x000fe40006000000 */
[----:B------:R-:W-:Y:S02]  /*07e0*/  PLOP3.LUT P2, PT, P0, PT, PT, 0x8, 0x80 ;  /* 0x000000000080781c */ /* 0x000fe4000074e170 */
[----:B------:R-:W-:-:S02]  /*07f0*/  @P3 FSEL R14, R14, RZ, P4 ;  /* 0x000000ff0e0e3208 */ /* 0x000fc40002000000 */
[----:B------:R-:W-:-:S09]  /*0800*/  @P3 FSEL R15, R15, -QNAN , P4 ;  /* 0xfff800000f0f3808 */ /* 0x000fd20002000000 */
.L_x_29:
[----:B------:R-:W-:Y:S05]  /*0810*/  BSYNC.RECONVERGENT B0 ;  /* 0x0000000000007941 */ /* 0x000fea0003800200 */
.L_x_28:
[----:B------:R-:W-:Y:S01]  /*0820*/  DADD R16, R30, R12 ;  /* 0x000000001e107229 */ /* 0x000fe2000000000c */
[----:B------:R-:W-:Y:S09]  /*0830*/  BSSY.RECONVERGENT B0, `(.L_x_31) ;  /* 0x0000017000007945 */ /* 0x000ff20003800200 */
[----:B------:R-:W-:-:S04]  /*0840*/  LOP3.LUT R16, R17, 0x7ff00000, RZ, 0xc0, !PT ;  /* 0x7ff0000011107812 */ /* 0x000fc800078ec0ff */
[----:B------:R-:W-:-:S13]  /*0850*/  ISETP.NE.AND P3, PT, R16, 0x7ff00000, PT ;  /* 0x7ff000001000780c */ /* 0x000fda0003f65270 */
[----:B------:R-:W-:Y:S05]  /*0860*/  @P3 BRA `(.L_x_32) ;  /* 0x00000000004c3947 */ /* 0x000fea0003800000 */
[----:B------:R-:W-:-:S14]  /*0870*/  DSETP.NEU.AND P3, PT, |R12|, +INF , PT ;  /* 0x7ff000000c00742a */ /* 0x000fdc0003f6d200 */
[----:B------:R-:W-:Y:S05]  /*0880*/  @P3 BRA `(.L_x_33) ;  /* 0x0000000000203947 */ /* 0x000fea0003800000 */
[----:B------:R-:W-:Y:S01]  /*0890*/  ISETP.GE.AND P3, PT, R13, RZ, PT ;  /* 0x000000ff0d00720c */ /* 0x000fe20003f66270 */
[----:B------:R-:W-:-:S06]  /*08a0*/  DSETP.GT.AND P2, PT, R30, 1, PT ;  /* 0x3ff000001e00742a */ /* 0x000fcc0003f44000 */
[----:B------:R-:W-:Y:S01]  /*08b0*/  SEL R14, RZ, 0x7ff00000, !P2 ;  /* 0x7ff00000ff0e7807 */ /* 0x000fe20005000000 */
[----:B------:R-:W-:-:S05]  /*08c0*/  DSETP.NEU.AND P2, PT, R30, -1, PT ;  /* 0xbff000001e00742a */ /* 0x000fca0003f4d000 */
[----:B------:R-:W-:-:S04]  /*08d0*/  @!P3 LOP3.LUT R14, R14, 0x7ff00000, RZ, 0x3c, !PT ;  /* 0x7ff000000e0eb812 */ /* 0x000fc800078e3cff */
[----:B------:R-:W-:Y:S01]  /*08e0*/  SEL R15, R14, 0x3ff00000, P2 ;  /* 0x3ff000000e0f7807 */ /* 0x000fe20001000000 */
[----:B------:R-:W-:Y:S01]  /*08f0*/  IMAD.MOV.U32 R14, RZ, RZ, RZ ;  /* 0x000000ffff0e7224 */ /* 0x000fe200078e00ff */
[----:B------:R-:W-:Y:S06]  /*0900*/  BRA `(.L_x_32) ;  /* 0x0000000000247947 */ /* 0x000fec0003800000 */
.L_x_33:
[----:B------:R-:W-:-:S14]  /*0910*/  DSETP.NEU.AND P4, PT, R30, +INF , PT ;  /* 0x7ff000001e00742a */ /* 0x000fdc0003f8d000 */
[----:B------:R-:W-:Y:S01]  /*0920*/  @!P4 LOP3.LUT R0, R13, 0x7fffffff, RZ, 0xc0, !PT ;  /* 0x7fffffff0d00c812 */ /* 0x000fe200078ec0ff */
[----:B------:R-:W-:Y:S02]  /*0930*/  @!P4 VIADD R17, R32, 0x80000000 ;  /* 0x800000002011c836 */ /* 0x000fe40000000000 */
[----:B------:R-:W-:Y:S01]  /*0940*/  @!P4 IMAD.MOV.U32 R14, RZ, RZ, RZ ;  /* 0x000000ffff0ec224 */ /* 0x000fe200078e00ff */
[----:B------:R-:W-:-:S04]  /*0950*/  @!P4 ISETP.NE.AND P3, PT, R0, 0x3fe00000, PT ;  /* 0x3fe000000000c80c */ /* 0x000fc80003f65270 */
[-C--:B------:R-:W-:Y:S02]  /*0960*/  @!P4 SEL R17, R17, R32.reuse, P3 ;  /* 0x000000201111c207 */ /* 0x080fe40001800000 */
[----:B------:R-:W-:Y:S02]  /*0970*/  @!P4 ISETP.GE.AND P3, PT, R31, RZ, PT ;  /* 0x000000ff1f00c20c */ /* 0x000fe40003f66270 */
[----:B------:R-:W-:-:S04]  /*0980*/  @!P4 SEL R17, R17, R32, P2 ;  /* 0x000000201111c207 */ /* 0x000fc80001000000 */
[----:B------:R-:W-:-:S07]  /*0990*/  @!P4 SEL R15, R17, R32, !P3 ;  /* 0x00000020110fc207 */ /* 0x000fce0005800000 */
.L_x_32:
[----:B------:R-:W-:Y:S05]  /*09a0*/  BSYNC.RECONVERGENT B0 ;  /* 0x0000000000007941 */ /* 0x000fea0003800200 */
.L_x_31:
[----:B------:R-:W-:Y:S01]  /*09b0*/  DSETP.NEU.AND P3, PT, R30, 1, PT ;  /* 0x3ff000001e00742a */ /* 0x000fe20003f6d000 */
[----:B------:R-:W-:Y:S01]  /*09c0*/  BSSY.RECONVERGENT B0, `(.L_x_34) ;  /* 0x000001a000007945 */ /* 0x000fe20003800200 */
[----:B------:R-:W-:-:S04]  /*09d0*/  DSETP.NEU.AND P2, PT, R12, RZ, PT ;  /* 0x000000ff0c00722a */ /* 0x000fc80003f4d000 */
[----:B------:R-:W-:Y:S02]  /*09e0*/  FSEL R16, R15, 1.875, P3 ;  /* 0x3ff000000f107808 */ /* 0x000fe40001800000 */
[----:B------:R-:W-:Y:S02]  /*09f0*/  FSEL R14, R14, RZ, P3 ;  /* 0x000000ff0e0e7208 */ /* 0x000fe40001800000 */
[----:B------:R-:W-:Y:S02]  /*0a00*/  FSEL R17, R16, 1.875, P2 ;  /* 0x3ff0000010117808 */ /* 0x000fe40001000000 */
[----:B------:R-:W-:Y:S01]  /*0a10*/  FSEL R16, R14, RZ, P2 ;  /* 0x000000ff0e107208 */ /* 0x000fe20001000000 */
[----:B------:R-:W-:Y:S01]  /*0a20*/  IMAD.MOV.U32 R14, RZ, RZ, 0x1 ;  /* 0x00000001ff0e7424 */ /* 0x000fe200078e00ff */
[----:B------:R-:W0:Y:S01]  /*0a30*/  MUFU.RCP64H R15, R17 ;  /* 0x00000011000f7308 */ /* 0x000e220000001800 */
[----:B------:R-:W-:-:S04]  /*0a40*/  FSETP.GEU.AND P3, PT, |R3|, 6.5827683646048100446e-37, PT ;  /* 0x036000000300780b */ /* 0x000fc80003f6e200 */
[----:B0-----:R-:W-:-:S08]  /*0a50*/  DFMA R18, -R16, R14, 1 ;  /* 0x3ff000001012742b */ /* 0x001fd0000000010e */
[----:B------:R-:W-:-:S08]  /*0a60*/  DFMA R18, R18, R18, R18 ;  /* 0x000000121212722b */ /* 0x000fd00000000012 */
[----:B------:R-:W-:-:S08]  /*0a70*/  DFMA R18, R14, R18, R14 ;  /* 0x000000120e12722b */ /* 0x000fd0000000000e */
[----:B------:R-:W-:-:S08]  /*0a80*/  DFMA R14, -R16, R18, 1 ;  /* 0x3ff00000100e742b */ /* 0x000fd00000000112 */
[----:B------:R-:W-:-:S08]  /*0a90*/  DFMA R14, R18, R14, R18 ;  /* 0x0000000e120e722b */ /* 0x000fd00000000012 */
[----:B------:R-:W-:-:S08]  /*0aa0*/  DMUL R18, R14, R2 ;  /* 0x000000020e127228 */ /* 0x000fd00000000000 */
[----:B------:R-:W-:-:S08]  /*0ab0*/  DFMA R20, -R16, R18, R2 ;  /* 0x000000121014722b */ /* 0x000fd00000000102 */
[----:B------:R-:W-:-:S10]  /*0ac0*/  DFMA R14, R14, R20, R18 ;  /* 0x000000140e0e722b */ /* 0x000fd40000000012 */
[----:B------:R-:W-:-:S05]  /*0ad0*/  FFMA R0, RZ, R17, R15 ;  /* 0x00000011ff007223 */ /* 0x000fca000000000f */
[----:B------:R-:W-:-:S13]  /*0ae0*/  FSETP.GT.AND P2, PT, |R0|, 1.469367938527859385e-39, PT ;  /* 0x001000000000780b */ /* 0x000fda0003f44200 */
[----:B------:R-:W-:Y:S05]  /*0af0*/  @P2 BRA P3, `(.L_x_35) ;  /* 0x0000000000182947 */ /* 0x000fea0001800000 */
[----:B------:R-:W-:Y:S01]  /*0b00*/  IMAD.MOV.U32 R14, RZ, RZ, R2 ;  /* 0x000000ffff0e7224 */ /* 0x000fe200078e0002 */
[----:B------:R-:W-:Y:S01]  /*0b10*/  MOV R0, 0xb40 ;  /* 0x00000b4000007802 */ /* 0x000fe20000000f00 */
[----:B------:R-:W-:-:S07]  /*0b20*/  IMAD.MOV.U32 R15, RZ, RZ, R3 ;  /* 0x000000ffff0f7224 */ /* 0x000fce00078e0003 */
[----:B------:R-:W-:Y:S05]  /*0b30*/  CALL.REL.NOINC `($__internal_1_$__cuda_sm20_div_rn_f64_full) ;  /* 0x0000000800687944 */ /* 0x000fea0003c00000 */
[----:B------:R-:W-:Y:S02]  /*0b40*/  IMAD.MOV.U32 R14, RZ, RZ, R22 ;  /* 0x000000ffff0e7224 */ /* 0x000fe400078e0016 */
[----:B------:R-:W-:-:S07]  /*0b50*/  IMAD.MOV.U32 R15, RZ, RZ, R23 ;  /* 0x000000ffff0f7224 */ /* 0x000fce00078e0017 */
.L_x_35:
[----:B------:R-:W-:Y:S05]  /*0b60*/  BSYNC.RECONVERGENT B0 ;  /* 0x0000000000007941 */ /* 0x000fea0003800200 */
.L_x_34:
[----:B------:R-:W0:Y:S02]  /*0b70*/  LDC.64 R16, c[0x0][0x380] ;  /* 0x0000e000ff107b82 */ /* 0x000e240000000a00 */
[----:B0-----:R-:W-:-:S04]  /*0b80*/  IMAD.WIDE R16, R4, 0x8, R16 ;  /* 0x0000000804107825 */ /* 0x001fc800078e0210 */
[----:B------:R-:W-:Y:S01]  /*0b90*/  IMAD.IADD R4, R7, 0x1, R4 ;  /* 0x0000000107047824 */ /* 0x000fe200078e0204 */
[----:B------:R0:W-:Y:S04]  /*0ba0*/  STG.E.64 desc[UR6][R16.64], R14 ;  /* 0x0000000e10007986 */ /* 0x0001e8000c101b06 */
[----:B------:R-:W-:-:S13]  /*0bb0*/  ISETP.GE.AND P2, PT, R4, UR10, PT ;  /* 0x0000000a04007c0c */ /* 0x000fda000bf46270 */
[----:B0-----:R-:W-:Y:S05]  /*0bc0*/  @!P2 BRA `(.L_x_36) ;  /* 0xfffffff8002ca947 */ /* 0x001fea000383ffff */
[----:B------:R-:W-:Y:S05]  /*0bd0*/  EXIT ;  /* 0x000000000000794d */ /* 0x000fea0003800000 */
.L_x_27:
[----:B---3--:R-:W-:-:S05]  /*0be0*/  IMAD.WIDE R14, R4, 0x30, R30 ;  /* 0x00000030040e7825 */ /* 0x008fca00078e021e */
[----:B------:R-:W2:Y:S04]  /*0bf0*/  LDG.E.64 R18, desc[UR6][R14.64] ;  /* 0x000000060e127981 */ /* 0x000ea8000c1e1b00 */
[----:B------:R-:W3:Y:S04]  /*0c00*/  LDG.E.64 R16, desc[UR6][R14.64+0x10] ;  /* 0x000010060e107981 */ /* 0x000ee8000c1e1b00 */
[----:B-1----:R-:W4:Y:S01]  /*0c10*/  LDG.E.64 R10, desc[UR6][R14.64+0x8] ;  /* 0x000008060e0a7981 */ /* 0x002f22000c1e1b00 */
[----:B------:R-:W-:Y:S01]  /*0c20*/  BSSY.RECONVERGENT B0, `(.L_x_37) ;  /* 0x0000034000007945 */ /* 0x000fe20003800200 */
[----:B--2---:R-:W-:Y:S01]  /*0c30*/  SHF.R.U32.HI R0, RZ, 0x2, R19 ;  /* 0x00000002ff007819 */ /* 0x004fe20000011613 */
[----:B------:R-:W-:-:S03]  /*0c40*/  VIADD R22, R18, 0xb0f8a ;  /* 0x000b0f8a12167836 */ /* 0x000fc60000000000 */
[----:B------:R-:W-:Y:S01]  /*0c50*/  LOP3.LUT R0, R0, R19, RZ, 0x3c, !PT ;  /* 0x0000001300007212 */ /* 0x000fe200078e3cff */
[----:B---3--:R-:W-:Y:S01]  /*0c60*/  IMAD.SHL.U32 R19, R17, 0x10, RZ ;  /* 0x0000001011137824 */ /* 0x008fe200078e00ff */
[----:B------:R0:W-:Y:S01]  /*0c70*/  STG.E.64 desc[UR6][R14.64+0x8], R16 ;  /* 0x000008100e007986 */ /* 0x0001e2000c101b06 */
[----:B----4-:R-:W-:Y:S02]  /*0c80*/  SHF.R.U32.HI R21, RZ, 0x2, R10 ;  /* 0x00000002ff157819 */ /* 0x010fe4000001160a */
[C---:B------:R-:W-:Y:S02]  /*0c90*/  IMAD.SHL.U32 R20, R0.reuse, 0x2, RZ ;  /* 0x0000000200147824 */ /* 0x040fe400078e00ff */
[----:B------:R-:W-:Y:S01]  /*0ca0*/  IMAD.MOV.U32 R23, RZ, RZ, R11 ;  /* 0x000000ffff177224 */ /* 0x000fe200078e000b */
[----:B------:R-:W-:Y:S01]  /*0cb0*/  LOP3.LUT R21, R21, R10, RZ, 0x3c, !PT ;  /* 0x0000000a15157212 */ /* 0x000fe200078e3cff */
[----:B------:R-:W-:Y:S01]  /*0cc0*/  IMAD.MOV.U32 R11, RZ, RZ, 0x3ca00000 ;  /* 0x3ca00000ff0b7424 */ /* 0x000fe200078e00ff */
[----:B------:R-:W-:-:S02]  /*0cd0*/  LOP3.LUT R20, R0, R20, R19, 0x96, !PT ;  /* 0x0000001400147212 */ /* 0x000fc400078e9613 */
[----:B------:R0:W-:Y:S01]  /*0ce0*/  STG.E.64 desc[UR6][R14.64], R22 ;  /* 0x000000160e007986 */ /* 0x0001e2000c101b06 */
[----:B------:R-:W-:Y:S01]  /*0cf0*/  IMAD.SHL.U32 R10, R21, 0x2, RZ ;  /* 0x00000002150a7824 */ /* 0x000fe200078e00ff */
[----:B------:R-:W-:-:S04]  /*0d00*/  LOP3.LUT R20, R20, R17, RZ, 0x3c, !PT ;  /* 0x0000001114147212 */ /* 0x000fc800078e3cff */
[----:B------:R-:W-:Y:S01]  /*0d10*/  IADD3 R19, PT, PT, R18, 0x587c5, R20 ;  /* 0x000587c512137810 */ /* 0x000fe20007ffe014 */
[----:B------:R-:W-:-:S05]  /*0d20*/  IMAD.SHL.U32 R0, R20, 0x10, RZ ;  /* 0x0000001014007824 */ /* 0x000fca00078e00ff */
[----:B------:R-:W-:Y:S01]  /*0d30*/  LOP3.LUT R21, R21, R10, R0, 0x96, !PT ;  /* 0x0000000a15157212 */ /* 0x000fe200078e9600 */
[----:B------:R-:W-:-:S03]  /*0d40*/  IMAD.MOV.U32 R10, RZ, RZ, 0x0 ;  /* 0x00000000ff0a7424 */ /* 0x000fc600078e00ff */
[----:B------:R-:W-:-:S05]  /*0d50*/  LOP3.LUT R21, R21, R20, RZ, 0x3c, !PT ;  /* 0x0000001415157212 */ /* 0x000fca00078e3cff */
[----:B------:R-:W-:Y:S01]  /*0d60*/  IMAD.IADD R24, R21, 0x1, R22 ;  /* 0x0000000115187824 */ /* 0x000fe200078e0216 */
[----:B------:R0:W-:Y:S03]  /*0d70*/  STG.E.64 desc[UR6][R14.64+0x10], R20 ;  /* 0x000010140e007986 */ /* 0x0001e6000c101b06 */
[----:B------:R-:W-:-:S03]  /*0d80*/  IMAD.WIDE.U32 R24, R24, 0x200000, RZ ;  /* 0x0020000018187825 */ /* 0x000fc600078e00ff */
[----:B------:R-:W-:-:S04]  /*0d90*/  LOP3.LUT R24, R24, R19, RZ, 0x3c, !PT ;  /* 0x0000001318187212 */ /* 0x000fc800078e3cff */
[----:B------:R-:W1:Y:S02]  /*0da0*/  I2F.F64.U64 R18, R24 ;  /* 0x0000001800127312 */ /* 0x000e640000301800 */
[----:B-1----:R-:W-:-:S08]  /*0db0*/  DFMA R10, R18, R10, 5.5511151231257827021e-17 ;  /* 0x3c900000120a742b */ /* 0x002fd0000000000a */
[----:B------:R-:W-:-:S14]  /*0dc0*/  DSETP.NEU.AND P0, PT, R10, RZ, PT ;  /* 0x000000ff0a00722a */ /* 0x000fdc0003f0d000 */
[----:B0-----:R-:W-:Y:S05]  /*0dd0*/  @!P0 BRA `(.L_x_38) ;  /* 0x0000000000508947 */ /* 0x001fea0003800000 */
        /* <DEDUP_REMOVED lines=8> */
.L_x_39:
        /* <DEDUP_REMOVED lines=9> */
[----:B------:R-:W-:Y:S02]  /*0ef0*/  @P3 FSEL R14, R14, RZ, P2 ;  /* 0x000000ff0e0e3208 */ /* 0x000fe40001000000 */
[----:B------:R-:W-:Y:S01]  /*0f00*/  @P3 FSEL R15, R15, -QNAN , P2 ;  /* 0xfff800000f0f3808 */ /* 0x000fe20001000000 */
[----:B------:R-:W-:Y:S06]  /*0f10*/  BRA `(.L_x_40) ;  /* 0x0000000000107947 */ /* 0x000fec0003800000 */
.L_x_38:
[----:B------:R-:W-:Y:S01]  /*0f20*/  ISETP.GE.AND P0, PT, R13, RZ, PT ;  /* 0x000000ff0d00720c */ /* 0x000fe20003f06270 */
[----:B------:R-:W-:Y:S01]  /*0f30*/  IMAD.MOV.U32 R14, RZ, RZ, RZ ;  /* 0x000000ffff0e7224 */ /* 0x000fe200078e00ff */
[----:B------:R-:W-:-:S11]  /*0f40*/  SEL R15, R11, RZ, P1 ;  /* 0x000000ff0b0f7207 */ /* 0x000fd60000800000 */
[----:B------:R-:W-:-:S07]  /*0f50*/  @!P0 LOP3.LUT R15, R15, 0x7ff00000, RZ, 0xfc, !PT ;  /* 0x7ff000000f0f8812 */ /* 0x000fce00078efcff */
.L_x_40:
[----:B------:R-:W-:Y:S05]  /*0f60*/  BSYNC.RECONVERGENT B0 ;  /* 0x0000000000007941 */ /* 0x000fea0003800200 */
.L_x_37:
[C-C-:B------:R-:W-:Y:S01]  /*0f70*/  DADD R16, R10.reuse, R12.reuse ;  /* 0x000000000a107229 */ /* 0x140fe2000000000c */
[----:B------:R-:W-:Y:S01]  /*0f80*/  BSSY.RECONVERGENT B0, `(.L_x_41) ;  /* 0x0000022000007945 */ /* 0x000fe20003800200 */
[C---:B------:R-:W-:Y:S02]  /*0f90*/  DADD R18, R10.reuse, R12 ;  /* 0x000000000a127229 */ /* 0x040fe4000000000c */
[----:B------:R-:W-:Y:S02]  /*0fa0*/  DSETP.NEU.AND P2, PT, R10, 1, PT ;  /* 0x3ff000000a00742a */ /* 0x000fe40003f4d000 */
[----:B------:R-:W-:Y:S01]  /*0fb0*/  DSETP.NEU.AND P3, PT, R12, RZ, PT ;  /* 0x000000ff0c00722a */ /* 0x000fe20003f6d000 */
[----:B------:R-:W-:-:S03]  /*0fc0*/  IMAD.MOV.U32 R10, RZ, RZ, 0x1 ;  /* 0x00000001ff0a7424 */ /* 0x000fc600078e00ff */
[----:B------:R-:W-:-:S04]  /*0fd0*/  LOP3.LUT R16, R17, 0x7ff00000, RZ, 0xc0, !PT ;  /* 0x7ff0000011107812 */ /* 0x000fc800078ec0ff */
[----:B------:R-:W-:-:S04]  /*0fe0*/  ISETP.NE.AND P0, PT, R16, 0x7ff00000, PT ;  /* 0x7ff000001000780c */ /* 0x000fc80003f05270 */
[----:B------:R-:W-:Y:S02]  /*0ff0*/  FSEL R15, R19, R15, !P0 ;  /* 0x0000000f130f7208 */ /* 0x000fe40004000000 */
[----:B------:R-:W-:Y:S02]  /*1000*/  FSEL R0, R18, R14, !P0 ;  /* 0x0000000e12007208 */ /* 0x000fe40004000000 */
[----:B------:R-:W-:Y:S02]  /*1010*/  FSEL R15, R15, 1.875, P2 ;  /* 0x3ff000000f0f7808 */ /* 0x000fe40001000000 */
[----:B------:R-:W-:Y:S02]  /*1020*/  FSEL R0, R0, RZ, P2 ;  /* 0x000000ff00007208 */ /* 0x000fe40001000000 */
[----:B------:R-:W-:Y:S02]  /*1030*/  FSEL R15, R15, 1.875, P3 ;  /* 0x3ff000000f0f7808 */ /* 0x000fe40001800000 */
[----:B------:R-:W-:-:S02]  /*1040*/  FSEL R14, R0, RZ, P3 ;  /* 0x000000ff000e7208 */ /* 0x000fc40001800000 */
[----:B------:R-:W0:Y:S01]  /*1050*/  MUFU.RCP64H R11, R15 ;  /* 0x0000000f000b7308 */ /* 0x000e220000001800 */
[----:B------:R-:W-:-:S03]  /*1060*/  FSETP.GEU.AND P2, PT, |R3|, 6.5827683646048100446e-37, PT ;  /* 0x036000000300780b */ /* 0x000fc60003f4e200 */
        /* <DEDUP_REMOVED lines=13> */
[----:B------:R-:W-:Y:S02]  /*1140*/  IMAD.MOV.U32 R17, RZ, RZ, R15 ;  /* 0x000000ffff117224 */ /* 0x000fe400078e000f */
[----:B------:R-:W-:Y:S02]  /*1150*/  IMAD.MOV.U32 R14, RZ, RZ, R2 ;  /* 0x000000ffff0e7224 */ /* 0x000fe400078e0002 */
[----:B------:R-:W-:-:S07]  /*1160*/  IMAD.MOV.U32 R15, RZ, RZ, R3 ;  /* 0x000000ffff0f7224 */ /* 0x000fce00078e0003 */
[----:B------:R-:W-:Y:S05]  /*1170*/  CALL.REL.NOINC `($__internal_1_$__cuda_sm20_div_rn_f64_full) ;  /* 0x0000000000d87944 */ /* 0x000fea0003c00000 */
[----:B------:R-:W-:Y:S02]  /*1180*/  IMAD.MOV.U32 R10, RZ, RZ, R22 ;  /* 0x000000ffff0a7224 */ /* 0x000fe400078e0016 */
[----:B------:R-:W-:-:S07]  /*1190*/  IMAD.MOV.U32 R11, RZ, RZ, R23 ;  /* 0x000000ffff0b7224 */ /* 0x000fce00078e0017 */
.L_x_42:
[----:B------:R-:W-:Y:S05]  /*11a0*/  BSYNC.RECONVERGENT B0 ;  /* 0x0000000000007941 */ /* 0x000fea0003800200 */
.L_x_41:
[----:B------:R-:W0:Y:S02]  /*11b0*/  LDC.64 R14, c[0x0][0x380] ;  /* 0x0000e000ff0e7b82 */ /* 0x000e240000000a00 */
[----:B0-----:R-:W-:-:S04]  /*11c0*/  IMAD.WIDE R14, R4, 0x8, R14 ;  /* 0x00000008040e7825 */ /* 0x001fc800078e020e */
[----:B------:R-:W-:Y:S01]  /*11d0*/  IMAD.IADD R4, R7, 0x1, R4 ;  /* 0x0000000107047824 */ /* 0x000fe200078e0204 */
[----:B------:R0:W-:Y:S04]  /*11e0*/  STG.E.64 desc[UR6][R14.64], R10 ;  /* 0x0000000a0e007986 */ /* 0x0001e8000c101b06 */
[----:B------:R-:W-:-:S13]  /*11f0*/  ISETP.GE.AND P0, PT, R4, UR11, PT ;  /* 0x0000000b04007c0c */ /* 0x000fda000bf06270 */
[----:B0-----:R-:W-:Y:S05]  /*1200*/  @!P0 BRA `(.L_x_27) ;  /* 0xfffffff800748947 */ /* 0x001fea000383ffff */
[----:B------:R-:W-:Y:S05]  /*1210*/  EXIT ;  /* 0x000000000000794d */ /* 0x000fea0003800000 */
        .weak           $__internal_0_$__cuda_sm20_dblrcp_rn_slowpath_v3
        .type           $__internal_0_$__cuda_sm20_dblrcp_rn_slowpath_v3,@function
        .size           $__internal_0_$__cuda_sm20_dblrcp_rn_slowpath_v3,($__internal_1_$__cuda_sm20_div_rn_f64_full - $__internal_0_$__cuda_sm20_dblrcp_rn_slowpath_v3)
$__internal_0_$__cuda_sm20_dblrcp_rn_slowpath_v3:
[----:B------:R-:W0:Y:S08]  /*1220*/  LDC.64 R14, c[0x0][0x3a0] ;  /* 0x0000e800ff0e7b82 */ /* 0x000e300000000a00 */
[----:B------:R-:W1:Y:S01]  /*1230*/  LDC R6, c[0x0][0x3a4] ;  /* 0x0000e900ff067b82 */ /* 0x000e620000000800 */
[----:B0-----:R-:W-:-:S14]  /*1240*/  DSETP.GTU.AND P0, PT, |R14|, +INF , PT ;  /* 0x7ff000000e00742a */ /* 0x001fdc0003f0c200 */
[----:B-1----:R-:W-:Y:S05]  /*1250*/  @P0 BRA `(.L_x_43) ;  /* 0x0000000000840947 */ /* 0x002fea0003800000 */
[----:B------:R-:W-:-:S05]  /*1260*/  LOP3.LUT R10, R6, 0x7fffffff, RZ, 0xc0, !PT ;  /* 0x7fffffff060a7812 */ /* 0x000fca00078ec0ff */
[----:B------:R-:W-:-:S05]  /*1270*/  VIADD R8, R10, 0xffffffff ;  /* 0xffffffff0a087836 */ /* 0x000fca0000000000 */
[----:B------:R-:W-:-:S13]  /*1280*/  ISETP.GE.U32.AND P0, PT, R8, 0x7fefffff, PT ;  /* 0x7fefffff0800780c */ /* 0x000fda0003f06070 */
[----:B------:R-:W-:Y:S01]  /*1290*/  @P0 LOP3.LUT R9, R6, 0x7ff00000, RZ, 0x3c, !PT ;  /* 0x7ff0000006090812 */ /* 0x000fe200078e3cff */
[----:B------:R-:W-:Y:S01]  /*12a0*/  @P0 IMAD.MOV.U32 R8, RZ, RZ, RZ ;  /* 0x000000ffff080224 */ /* 0x000fe200078e00ff */
[----:B------:R-:W-:Y:S06]  /*12b0*/  @P0 BRA `(.L_x_44) ;  /* 0x0000000000740947 */ /* 0x000fec0003800000 */
[----:B------:R-:W-:-:S13]  /*12c0*/  ISETP.GE.U32.AND P0, PT, R10, 0x1000001, PT ;  /* 0x010000010a00780c */ /* 0x000fda0003f06070 */
[----:B------:R-:W-:Y:S05]  /*12d0*/  @!P0 BRA `(.L_x_45) ;  /* 0x00000000003c8947 */ /* 0x000fea0003800000 */
[----:B------:R-:W0:Y:S01]  /*12e0*/  LDCU UR4, c[0x0][0x3a0] ;  /* 0x00007400ff0477ac */ /* 0x000e220008000800 */
[----:B------:R-:W-:Y:S02]  /*12f0*/  VIADD R9, R6, 0xc0200000 ;  /* 0xc020000006097836 */ /* 0x000fe40000000000 */
[----:B------:R-:W-:Y:S02]  /*1300*/  IMAD.MOV.U32 R10, RZ, RZ, R5 ;  /* 0x000000ffff0a7224 */ /* 0x000fe400078e0005 */
[----:B------:R-:W1:Y:S01]  /*1310*/  MUFU.RCP64H R11, R9 ;  /* 0x00000009000b7308 */ /* 0x000e620000001800 */
[----:B0-----:R-:W-:-:S06]  /*1320*/  IMAD.U32 R8, RZ, RZ, UR4 ;  /* 0x00000004ff087e24 */ /* 0x001fcc000f8e00ff */
[----:B-1----:R-:W-:-:S08]  /*1330*/  DFMA R12, -R8, R10, 1 ;  /* 0x3ff00000080c742b */ /* 0x002fd0000000010a */
[----:B------:R-:W-:-:S08]  /*1340*/  DFMA R12, R12, R12, R12 ;  /* 0x0000000c0c0c722b */ /* 0x000fd0000000000c */
[----:B------:R-:W-:-:S08]  /*1350*/  DFMA R12, R10, R12, R10 ;  /* 0x0000000c0a0c722b */ /* 0x000fd0000000000a */
[----:B------:R-:W-:-:S08]  /*1360*/  DFMA R10, -R8, R12, 1 ;  /* 0x3ff00000080a742b */ /* 0x000fd0000000010c */
[----:B------:R-:W-:-:S08]  /*1370*/  DFMA R10, R12, R10, R12 ;  /* 0x0000000a0c0a722b */ /* 0x000fd0000000000c */
[----:B------:R-:W-:-:S08]  /*1380*/  DMUL R10, R10, 2.2250738585072013831e-308 ;  /* 0x001000000a0a7828 */ /* 0x000fd00000000000 */
[----:B------:R-:W-:-:S08]  /*1390*/  DFMA R12, R10, -R14, 1 ;  /* 0x3ff000000a0c742b */ /* 0x000fd0000000080e */
[----:B------:R-:W-:-:S08]  /*13a0*/  DFMA R12, R12, R12, R12 ;  /* 0x0000000c0c0c722b */ /* 0x000fd0000000000c */
[----:B------:R-:W-:Y:S01]  /*13b0*/  DFMA R8, R10, R12, R10 ;  /* 0x0000000c0a08722b */ /* 0x000fe2000000000a */
[----:B------:R-:W-:Y:S10]  /*13c0*/  BRA `(.L_x_44) ;  /* 0x0000000000307947 */ /* 0x000ff40003800000 */
.L_x_45:
[----:B------:R-:W-:Y:S01]  /*13d0*/  DMUL R10, R14, 8.11296384146066816958e+31 ;  /* 0x469000000e0a7828 */ /* 0x000fe20000000000 */
[----:B------:R-:W-:-:S05]  /*13e0*/  IMAD.MOV.U32 R8, RZ, RZ, R5 ;  /* 0x000000ffff087224 */ /* 0x000fca00078e0005 */
[----:B------:R-:W0:Y:S02]  /*13f0*/  MUFU.RCP64H R9, R11 ;  /* 0x0000000b00097308 */ /* 0x000e240000001800 */
[----:B0-----:R-:W-:-:S08]  /*1400*/  DFMA R12, -R10, R8, 1 ;  /* 0x3ff000000a0c742b */ /* 0x001fd00000000108 */
[----:B------:R-:W-:-:S08]  /*1410*/  DFMA R12, R12, R12, R12 ;  /* 0x0000000c0c0c722b */ /* 0x000fd0000000000c */
[----:B------:R-:W-:-:S08]  /*1420*/  DFMA R12, R8, R12, R8 ;  /* 0x0000000c080c722b */ /* 0x000fd00000000008 */
[----:B------:R-:W-:-:S08]  /*1430*/  DFMA R8, -R10, R12, 1 ;  /* 0x3ff000000a08742b */ /* 0x000fd0000000010c */
[----:B------:R-:W-:-:S08]  /*1440*/  DFMA R8, R12, R8, R12 ;  /* 0x000000080c08722b */ /* 0x000fd0000000000c */
[----:B------:R-:W-:Y:S01]  /*1450*/  DMUL R8, R8, 8.11296384146066816958e+31 ;  /* 0x4690000008087828 */ /* 0x000fe20000000000 */
[----:B------:R-:W-:Y:S10]  /*1460*/  BRA `(.L_x_44) ;  /* 0x0000000000087947 */ /* 0x000ff40003800000 */
.L_x_43:
[----:B------:R-:W0:Y:S01]  /*1470*/  LDC R8, c[0x0][0x3a0] ;  /* 0x0000e800ff087b82 */ /* 0x000e220000000800 */
[----:B------:R-:W-:-:S07]  /*1480*/  LOP3.LUT R9, R6, 0x80000, RZ, 0xfc, !PT ;  /* 0x0008000006097812 */ /* 0x000fce00078efcff */
.L_x_44:
[----:B0-----:R-:W-:Y:S02]  /*1490*/  IMAD.MOV.U32 R12, RZ, RZ, R8 ;  /* 0x000000ffff0c7224 */ /* 0x001fe400078e0008 */
[----:B------:R-:W-:Y:S02]  /*14a0*/  IMAD.MOV.U32 R13, RZ, RZ, R9 ;  /* 0x000000ffff0d7224 */ /* 0x000fe400078e0009 */
[----:B------:R-:W-:Y:S02]  /*14b0*/  IMAD.MOV.U32 R8, RZ, RZ, R0 ;  /* 0x000000ffff087224 */ /* 0x000fe400078e0000 */
[----:B------:R-:W-:-:S04]  /*14c0*/  IMAD.MOV.U32 R9, RZ, RZ, 0x0 ;  /* 0x00000000ff097424 */ /* 0x000fc800078e00ff */
[----:B------:R-:W-:Y:S05]  /*14d0*/  RET.REL.NODEC R8 `(draw_pareto_runtimes) ;  /* 0xffffffe808c87950 */ /* 0x000fea0003c3ffff */
        .weak           $__internal_1_$__cuda_sm20_div_rn_f64_full
        .type           $__internal_1_$__cuda_sm20_div_rn_f64_full,@function
        .size           $__internal_1_$__cuda_sm20_div_rn_f64_full,($draw_pareto_runtimes$__internal_accurate_pow - $__internal_1_$__cuda_sm20_div_rn_f64_full)
$__internal_1_$__cuda_sm20_div_rn_f64_full:
[C---:B------:R-:W-:Y:S01]  /*14e0*/  FSETP.GEU.AND P2, PT, |R17|.reuse, 1.469367938527859385e-39, PT ;  /* 0x001000001100780b */ /* 0x040fe20003f4e200 */
[----:B------:R-:W-:Y:S01]  /*14f0*/  IMAD.MOV.U32 R20, RZ, RZ, 0x1 ;  /* 0x00000001ff147424 */ /* 0x000fe200078e00ff */
[----:B------:R-:W-:Y:S01]  /*1500*/  LOP3.LUT R18, R17, 0x800fffff, RZ, 0xc0, !PT ;  /* 0x800fffff11127812 */ /* 0x000fe200078ec0ff */
[----:B------:R-:W-:Y:S01]  /*1510*/  IMAD.MOV.U32 R29, RZ, RZ, 0x1ca00000 ;  /* 0x1ca00000ff1d7424 */ /* 0x000fe200078e00ff */
[C---:B------:R-:W-:Y:S01]  /*1520*/  FSETP.GEU.AND P4, PT, |R15|.reuse, 1.469367938527859385e-39, PT ;  /* 0x001000000f00780b */ /* 0x040fe20003f8e200 */
[----:B------:R-:W-:Y:S01]  /*1530*/  BSSY.RECONVERGENT B1, `(.L_x_46) ;  /* 0x0000052000017945 */ /* 0x000fe20003800200 */
[----:B------:R-:W-:Y:S01]  /*1540*/  LOP3.LUT R19, R18, 0x3ff00000, RZ, 0xfc, !PT ;  /* 0x3ff0000012137812 */ /* 0x000fe200078efcff */
[----:B------:R-:W-:Y:S01]  /*1550*/  IMAD.MOV.U32 R18, RZ, RZ, R16 ;  /* 0x000000ffff127224 */ /* 0x000fe200078e0010 */
[----:B------:R-:W-:Y:S02]  /*1560*/  LOP3.LUT R28, R15, 0x7ff00000, RZ, 0xc0, !PT ;  /* 0x7ff000000f1c7812 */ /* 0x000fe400078ec0ff */
[----:B------:R-:W-:-:S03]  /*1570*/  LOP3.LUT R33, R17, 0x7ff00000, RZ, 0xc0, !PT ;  /* 0x7ff0000011217812 */ /* 0x000fc600078ec0ff */
[----:B------:R-:W-:Y:S01]  /*1580*/  @!P2 DMUL R18, R16, 8.98846567431157953865e+307 ;  /* 0x7fe000001012a828 */ /* 0x000fe20000000000 */
[C---:B------:R-:W-:Y:S01]  /*1590*/  ISETP.GE.U32.AND P3, PT, R28.reuse, R33, PT ;  /* 0x000000211c00720c */ /* 0x040fe20003f66070 */
[----:B------:R-:W-:Y:S02]  /*15a0*/  IMAD.MOV.U32 R34, RZ, RZ, R28 ;  /* 0x000000ffff227224 */ /* 0x000fe400078e001c */
[----:B------:R-:W-:Y:S02]  /*15b0*/  @!P4 LOP3.LUT R25, R17, 0x7ff00000, RZ, 0xc0, !PT ;  /* 0x7ff000001119c812 */ /* 0x000fe400078ec0ff */
[----:B------:R-:W0:Y:S02]  /*15c0*/  MUFU.RCP64H R21, R19 ;  /* 0x0000001300157308 */ /* 0x000e240000001800 */
[----:B------:R-:W-:Y:S02]  /*15d0*/  @!P4 ISETP.GE.U32.AND P5, PT, R28, R25, PT ;  /* 0x000000191c00c20c */ /* 0x000fe40003fa6070 */
[----:B------:R-:W-:-:S02]  /*15e0*/  @!P2 LOP3.LUT R33, R19, 0x7ff00000, RZ, 0xc0, !PT ;  /* 0x7ff000001321a812 */ /* 0x000fc400078ec0ff */
[----:B------:R-:W-:-:S04]  /*15f0*/  @!P4 SEL R25, R29, 0x63400000, !P5 ;  /* 0x634000001d19c807 */ /* 0x000fc80006800000 */
[----:B------:R-:W-:-:S04]  /*1600*/  @!P4 LOP3.LUT R26, R25, 0x80000000, R15, 0xf8, !PT ;  /* 0x80000000191ac812 */ /* 0x000fc800078ef80f */
[----:B------:R-:W-:Y:S01]  /*1610*/  @!P4 LOP3.LUT R27, R26, 0x100000, RZ, 0xfc, !PT ;  /* 0x001000001a1bc812 */ /* 0x000fe200078efcff */
[----:B------:R-:W-:Y:S01]  /*1620*/  @!P4 IMAD.MOV.U32 R26, RZ, RZ, RZ ;  /* 0x000000ffff1ac224 */ /* 0x000fe200078e00ff */
[----:B0-----:R-:W-:-:S08]  /*1630*/  DFMA R22, R20, -R18, 1 ;  /* 0x3ff000001416742b */ /* 0x001fd00000000812 */
[----:B------:R-:W-:-:S08]  /*1640*/  DFMA R22, R22, R22, R22 ;  /* 0x000000161616722b */ /* 0x000fd00000000016 */
[----:B------:R-:W-:Y:S01]  /*1650*/  DFMA R22, R20, R22, R20 ;  /* 0x000000161416722b */ /* 0x000fe20000000014 */
[----:B------:R-:W-:Y:S01]  /*1660*/  SEL R21, R29, 0x63400000, !P3 ;  /* 0x634000001d157807 */ /* 0x000fe20005800000 */
[----:B------:R-:W-:-:S03]  /*1670*/  IMAD.MOV.U32 R20, RZ, RZ, R14 ;  /* 0x000000ffff147224 */ /* 0x000fc600078e000e */
[----:B------:R-:W-:-:S03]  /*1680*/  LOP3.LUT R21, R21, 0x800fffff, R15, 0xf8, !PT ;  /* 0x800fffff15157812 */ /* 0x000fc600078ef80f */
[----:B------:R-:W-:-:S03]  /*1690*/  DFMA R24, R22, -R18, 1 ;  /* 0x3ff000001618742b */ /* 0x000fc60000000812 */
[----:B------:R-:W-:-:S05]  /*16a0*/  @!P4 DFMA R20, R20, 2, -R26 ;  /* 0x400000001414c82b */ /* 0x000fca000000081a */
[----:B------:R-:W-:-:S05]  /*16b0*/  DFMA R24, R22, R24, R22 ;  /* 0x000000181618722b */ /* 0x000fca0000000016 */
[----:B------:R-:W-:-:S03]  /*16c0*/  @!P4 LOP3.LUT R34, R21, 0x7ff00000, RZ, 0xc0, !PT ;  /* 0x7ff000001522c812 */ /* 0x000fc600078ec0ff */
[----:B------:R-:W-:Y:S02]  /*16d0*/  DMUL R22, R24, R20 ;  /* 0x0000001418167228 */ /* 0x000fe40000000000 */
[----:B------:R-:W-:-:S05]  /*16e0*/  VIADD R35, R34, 0xffffffff ;  /* 0xffffffff22237836 */ /* 0x000fca0000000000 */
[----:B------:R-:W-:Y:S01]  /*16f0*/  ISETP.GT.U32.AND P2, PT, R35, 0x7feffffe, PT ;  /* 0x7feffffe2300780c */ /* 0x000fe20003f44070 */
[----:B------:R-:W-:Y:S01]  /*1700*/  VIADD R35, R33, 0xffffffff ;  /* 0xffffffff21237836 */ /* 0x000fe20000000000 */
[----:B------:R-:W-:-:S04]  /*1710*/  DFMA R26, R22, -R18, R20 ;  /* 0x80000012161a722b */ /* 0x000fc80000000014 */
[----:B------:R-:W-:-:S04]  /*1720*/  ISETP.GT.U32.OR P2, PT, R35, 0x7feffffe, P2 ;  /* 0x7feffffe2300780c */ /* 0x000fc80001744470 */
[----:B------:R-:W-:-:S09]  /*1730*/  DFMA R26, R24, R26, R22 ;  /* 0x0000001a181a722b */ /* 0x000fd20000000016 */
[----:B------:R-:W-:Y:S05]  /*1740*/  @P2 BRA `(.L_x_47) ;  /* 0x00000000006c2947 */ /* 0x000fea0003800000 */
[----:B------:R-:W-:-:S04]  /*1750*/  LOP3.LUT R15, R17, 0x7ff00000, RZ, 0xc0, !PT ;  /* 0x7ff00000110f7812 */ /* 0x000fc800078ec0ff */
[CC--:B------:R-:W-:Y:S02]  /*1760*/  VIADDMNMX R14, R28.reuse, -R15.reuse, 0xb9600000, !PT ;  /* 0xb96000001c0e7446 */ /* 0x0c0fe4000780090f */
[----:B------:R-:W-:Y:S02]  /*1770*/  ISETP.GE.U32.AND P2, PT, R28, R15, PT ;  /* 0x0000000f1c00720c */ /* 0x000fe40003f46070 */
[----:B------:R-:W-:Y:S02]  /*1780*/  VIMNMX R14, PT, PT, R14, 0x46a00000, PT ;  /* 0x46a000000e0e7848 */ /* 0x000fe40003fe0100 */
[----:B------:R-:W-:-:S05]  /*1790*/  SEL R29, R29, 0x63400000, !P2 ;  /* 0x634000001d1d7807 */ /* 0x000fca0005000000 */
[----:B------:R-:W-:Y:S02]  /*17a0*/  IMAD.IADD R24, R14, 0x1, -R29 ;  /* 0x000000010e187824 */ /* 0x000fe400078e0a1d */
[----:B------:R-:W-:Y:S02]  /*17b0*/  IMAD.MOV.U32 R14, RZ, RZ, RZ ;  /* 0x000000ffff0e7224 */ /* 0x000fe400078e00ff */
[----:B------:R-:W-:-:S06]  /*17c0*/  VIADD R15, R24, 0x7fe00000 ;  /* 0x7fe00000180f7836 */ /* 0x000fcc0000000000 */
[----:B------:R-:W-:-:S10]  /*17d0*/  DMUL R22, R26, R14 ;  /* 0x0000000e1a167228 */ /* 0x000fd40000000000 */
[----:B------:R-:W-:-:S13]  /*17e0*/  FSETP.GTU.AND P2, PT, |R23|, 1.469367938527859385e-39, PT ;  /* 0x001000001700780b */ /* 0x000fda0003f4c200 */
[----:B------:R-:W-:Y:S05]  /*17f0*/  @P2 BRA `(.L_x_48) ;  /* 0x0000000000942947 */ /* 0x000fea0003800000 */
[----:B------:R-:W-:Y:S01]  /*1800*/  DFMA R18, R26, -R18, R20 ;  /* 0x800000121a12722b */ /* 0x000fe20000000014 */
[----:B------:R-:W-:-:S09]  /*1810*/  IMAD.MOV.U32 R14, RZ, RZ, RZ ;  /* 0x000000ffff0e7224 */ /* 0x000fd200078e00ff */
[C---:B------:R-:W-:Y:S02]  /*1820*/  FSETP.NEU.AND P2, PT, R19.reuse, RZ, PT ;  /* 0x000000ff1300720b */ /* 0x040fe40003f4d000 */
[----:B------:R-:W-:-:S04]  /*1830*/  LOP3.LUT R21, R19, 0x80000000, R17, 0x48, !PT ;  /* 0x8000000013157812 */ /* 0x000fc800078e4811 */
[----:B------:R-:W-:-:S07]  /*1840*/  LOP3.LUT R15, R21, R15, RZ, 0xfc, !PT ;  /* 0x0000000f150f7212 */ /* 0x000fce00078efcff */
[----:B------:R-:W-:Y:S05]  /*1850*/  @!P2 BRA `(.L_x_48) ;  /* 0x00000000007ca947 */ /* 0x000fea0003800000 */
[----:B------:R-:W-:Y:S01]  /*1860*/  IMAD.MOV R17, RZ, RZ, -R24 ;  /* 0x000000ffff117224 */ /* 0x000fe200078e0a18 */
[----:B------:R-:W-:Y:S01]  /*1870*/  DMUL.RP R14, R26, R14 ;  /* 0x0000000e1a0e7228 */ /* 0x000fe20000008000 */
[----:B------:R-:W-:-:S06]  /*1880*/  IMAD.MOV.U32 R16, RZ, RZ, RZ ;  /* 0x000000ffff107224 */ /* 0x000fcc00078e00ff */
[----:B------:R-:W-:-:S03]  /*1890*/  DFMA R16, R22, -R16, R26 ;  /* 0x800000101610722b */ /* 0x000fc6000000001a */
[----:B------:R-:W-:-:S03]  /*18a0*/  LOP3.LUT R21, R15, R21, RZ, 0x3c, !PT ;  /* 0x000000150f157212 */ /* 0x000fc600078e3cff */
[----:B------:R-:W-:-:S04]  /*18b0*/  IADD3 R16, PT, PT, -R24, -0x43300000, RZ ;  /* 0xbcd0000018107810 */ /* 0x000fc80007ffe1ff */
[----:B------:R-:W-:-:S04]  /*18c0*/  FSETP.NEU.AND P2, PT, |R17|, R16, PT ;  /* 0x000000101100720b */ /* 0x000fc80003f4d200 */
[----:B------:R-:W-:Y:S02]  /*18d0*/  FSEL R22, R14, R22, !P2 ;  /* 0x000000160e167208 */ /* 0x000fe40005000000 */
[----:B------:R-:W-:Y:S01]  /*18e0*/  FSEL R23, R21, R23, !P2 ;  /* 0x0000001715177208 */ /* 0x000fe20005000000 */
[----:B------:R-:W-:Y:S06]  /*18f0*/  BRA `(.L_x_48) ;  /* 0x0000000000547947 */ /* 0x000fec0003800000 */
.L_x_47:
[----:B------:R-:W-:-:S14]  /*1900*/  DSETP.NAN.AND P2, PT, R14, R14, PT ;  /* 0x0000000e0e00722a */ /* 0x000fdc0003f48000 */
[----:B------:R-:W-:Y:S05]  /*1910*/  @P2 BRA `(.L_x_49) ;  /* 0x0000000000442947 */ /* 0x000fea0003800000 */
[----:B------:R-:W-:-:S14]  /*1920*/  DSETP.NAN.AND P2, PT, R16, R16, PT ;  /* 0x000000101000722a */ /* 0x000fdc0003f48000 */
[----:B------:R-:W-:Y:S05]  /*1930*/  @P2 BRA `(.L_x_50) ;  /* 0x0000000000302947 */ /* 0x000fea0003800000 */
[----:B------:R-:W-:Y:S01]  /*1940*/  ISETP.NE.AND P2, PT, R34, R33, PT ;  /* 0x000000212200720c */ /* 0x000fe20003f45270 */
[----:B------:R-:W-:Y:S02]  /*1950*/  IMAD.MOV.U32 R22, RZ, RZ, 0x0 ;  /* 0x00000000ff167424 */ /* 0x000fe400078e00ff */
[----:B------:R-:W-:-:S10]  /*1960*/  IMAD.MOV.U32 R23, RZ, RZ, -0x80000 ;  /* 0xfff80000ff177424 */ /* 0x000fd400078e00ff */
[----:B------:R-:W-:Y:S05]  /*1970*/  @!P2 BRA `(.L_x_48) ;  /* 0x000000000034a947 */ /* 0x000fea0003800000 */
[----:B------:R-:W-:Y:S02]  /*1980*/  ISETP.NE.AND P2, PT, R34, 0x7ff00000, PT ;  /* 0x7ff000002200780c */ /* 0x000fe40003f45270 */
[----:B------:R-:W-:Y:S02]  /*1990*/  LOP3.LUT R23, R15, 0x80000000, R17, 0x48, !PT ;  /* 0x800000000f177812 */ /* 0x000fe400078e4811 */
[----:B------:R-:W-:-:S13]  /*19a0*/  ISETP.EQ.OR P2, PT, R33, RZ, !P2 ;  /* 0x000000ff2100720c */ /* 0x000fda0005742670 */
[----:B------:R-:W-:Y:S01]  /*19b0*/  @P2 LOP3.LUT R14, R23, 0x7ff00000, RZ, 0xfc, !PT ;  /* 0x7ff00000170e2812 */ /* 0x000fe200078efcff */
[----:B------:R-:W-:Y:S02]  /*19c0*/  @!P2 IMAD.MOV.U32 R22, RZ, RZ, RZ ;  /* 0x000000ffff16a224 */ /* 0x000fe400078e00ff */
[----:B------:R-:W-:Y:S02]  /*19d0*/  @P2 IMAD.MOV.U32 R22, RZ, RZ, RZ ;  /* 0x000000ffff162224 */ /* 0x000fe400078e00ff */
[----:B------:R-:W-:Y:S01]  /*19e0*/  @P2 IMAD.MOV.U32 R23, RZ, RZ, R14 ;  /* 0x000000ffff172224 */ /* 0x000fe200078e000e */
[----:B------:R-:W-:Y:S06]  /*19f0*/  BRA `(.L_x_48) ;  /* 0x0000000000147947 */ /* 0x000fec0003800000 */
.L_x_50:
[----:B------:R-:W-:Y:S01]  /*1a00*/  LOP3.LUT R23, R17, 0x80000, RZ, 0xfc, !PT ;  /* 0x0008000011177812 */ /* 0x000fe200078efcff */
[----:B------:R-:W-:Y:S01]  /*1a10*/  IMAD.MOV.U32 R22, RZ, RZ, R16 ;  /* 0x000000ffff167224 */ /* 0x000fe200078e0010 */
[----:B------:R-:W-:Y:S06]  /*1a20*/  BRA `(.L_x_48) ;  /* 0x0000000000087947 */ /* 0x000fec0003800000 */
.L_x_49:
[----:B------:R-:W-:Y:S01]  /*1a30*/  LOP3.LUT R23, R15, 0x80000, RZ, 0xfc, !PT ;  /* 0x000800000f177812 */ /* 0x000fe200078efcff */
[----:B------:R-:W-:-:S07]  /*1a40*/  IMAD.MOV.U32 R22, RZ, RZ, R14 ;  /* 0x000000ffff167224 */ /* 0x000fce00078e000e */
.L_x_48:
[----:B------:R-:W-:Y:S05]  /*1a50*/  BSYNC.RECONVERGENT B1 ;  /* 0x0000000000017941 */ /* 0x000fea0003800200 */
.L_x_46:
[----:B------:R-:W-:Y:S02]  /*1a60*/  IMAD.MOV.U32 R14, RZ, RZ, R0 ;  /* 0x000000ffff0e7224 */ /* 0x000fe400078e0000 */
[----:B------:R-:W-:-:S04]  /*1a70*/  IMAD.MOV.U32 R15, RZ, RZ, 0x0 ;  /* 0x00000000ff0f7424 */ /* 0x000fc800078e00ff */
[----:B------:R-:W-:Y:S05]  /*1a80*/  RET.REL.NODEC R14 `(draw_pareto_runtimes) ;  /* 0xffffffe40e5c7950 */ /* 0x000fea0003c3ffff */
        .type           $draw_pareto_runtimes$__internal_accurate_pow,@function
        .size           $draw_pareto_runtimes$__internal_accurate_pow,(.L_x_66 - $draw_pareto_runtimes$__internal_accurate_pow)
$draw_pareto_runtimes$__internal_accurate_pow:
[----:B------:R-:W-:Y:S01]  /*1a90*/  ISETP.GT.U32.AND P2, PT, R35, 0xfffff, PT ;  /* 0x000fffff2300780c */ /* 0x000fe20003f44070 */
[----:B------:R-:W-:Y:S01]  /*1aa0*/  IMAD.MOV.U32 R14, RZ, RZ, R18 ;  /* 0x000000ffff0e7224 */ /* 0x000fe200078e0012 */
[----:B------:R-:W-:Y:S01]  /*1ab0*/  UMOV UR4, 0x7d2cafe2 ;  /* 0x7d2cafe200047882 */ /* 0x000fe20000000000 */
[--C-:B------:R-:W-:Y:S01]  /*1ac0*/  IMAD.MOV.U32 R15, RZ, RZ, R35.reuse ;  /* 0x000000ffff0f7224 */ /* 0x100fe200078e0023 */
[----:B------:R-:W-:Y:S01]  /*1ad0*/  UMOV UR5, 0x3eb0f5ff ;  /* 0x3eb0f5ff00057882 */ /* 0x000fe20000000000 */
[----:B------:R-:W-:Y:S01]  /*1ae0*/  IMAD.MOV.U32 R16, RZ, RZ, R35 ;  /* 0x000000ffff107224 */ /* 0x000fe200078e0023 */
[----:B------:R-:W-:Y:S01]  /*1af0*/  UMOV UR8, 0x3b39803f ;  /* 0x3b39803f00087882 */ /* 0x000fe20000000000 */
[----:B------:R-:W-:Y:S01]  /*1b00*/  IMAD.MOV.U32 R20, RZ, RZ, 0x41ad3b5a ;  /* 0x41ad3b5aff147424 */ /* 0x000fe200078e00ff */
[----:B------:R-:W-:Y:S01]  /*1b10*/  UMOV UR9, 0x3c7abc9e ;  /* 0x3c7abc9e00097882 */ /* 0x000fe20000000000 */
[----:B------:R-:W-:-:S04]  /*1b20*/  IMAD.MOV.U32 R21, RZ, RZ, 0x3ed0f5d2 ;  /* 0x3ed0f5d2ff157424 */ /* 0x000fc800078e00ff */
[----:B------:R-:W-:-:S10]  /*1b30*/  @!P2 DMUL R14, R14, 1.80143985094819840000e+16 ;  /* 0x435000000e0ea828 */ /* 0x000fd40000000000 */
[----:B------:R-:W-:Y:S02]  /*1b40*/  @!P2 IMAD.MOV.U32 R16, RZ, RZ, R15 ;  /* 0x000000ffff10a224 */ /* 0x000fe400078e000f */
[----:B------:R-:W-:Y:S01]  /*1b50*/  @!P2 IMAD.MOV.U32 R18, RZ, RZ, R14 ;  /* 0x000000ffff12a224 */ /* 0x000fe200078e000e */
[----:B------:R-:W-:Y:S01]  /*1b60*/  SHF.R.U32.HI R14, RZ, 0x14, R35 ;  /* 0x00000014ff0e7819 */ /* 0x000fe20000011623 */
[----:B------:R-:W-:Y:S01]  /*1b70*/  IMAD.MOV.U32 R35, RZ, RZ, R33 ;  /* 0x000000ffff237224 */ /* 0x000fe200078e0021 */
[----:B------:R-:W-:Y:S02]  /*1b80*/  LOP3.LUT R16, R16, 0x800fffff, RZ, 0xc0, !PT ;  /* 0x800fffff10107812 */ /* 0x000fe400078ec0ff */
[----:B------:R-:W-:Y:S02]  /*1b90*/  @!P2 LEA.HI R14, R15, 0xffffffca, RZ, 0xc ;  /* 0xffffffca0f0ea811 */ /* 0x000fe400078f60ff */
[----:B------:R-:W-:Y:S01]  /*1ba0*/  LOP3.LUT R19, R16, 0x3ff00000, RZ, 0xfc, !PT ;  /* 0x3ff0000010137812 */ /* 0x000fe200078efcff */
[----:B------:R-:W-:-:S02]  /*1bb0*/  IMAD.MOV.U32 R16, RZ, RZ, RZ ;  /* 0x000000ffff107224 */ /* 0x000fc400078e00ff */
[----:B------:R-:W-:Y:S01]  /*1bc0*/  VIADD R15, R14, 0xfffffc01 ;  /* 0xfffffc010e0f7836 */ /* 0x000fe20000000000 */
[----:B------:R-:W-:-:S13]  /*1bd0*/  ISETP.GE.U32.AND P3, PT, R19, 0x3ff6a09f, PT ;  /* 0x3ff6a09f1300780c */ /* 0x000fda0003f66070 */
[----:B------:R-:W-:Y:S02]  /*1be0*/  @P3 VIADD R17, R19, 0xfff00000 ;  /* 0xfff0000013113836 */ /* 0x000fe40000000000 */
[----:B------:R-:W-:Y:S02]  /*1bf0*/  @P3 VIADD R15, R14, 0xfffffc02 ;  /* 0xfffffc020e0f3836 */ /* 0x000fe40000000000 */
[----:B------:R-:W-:-:S03]  /*1c00*/  @P3 IMAD.MOV.U32 R19, RZ, RZ, R17 ;  /* 0x000000ffff133224 */ /* 0x000fc600078e0011 */
[----:B------:R-:W-:Y:S01]  /*1c10*/  LOP3.LUT R14, R15, 0x80000000, RZ, 0x3c, !PT ;  /* 0x800000000f0e7812 */ /* 0x000fe200078e3cff */
[----:B------:R-:W-:Y:S02]  /*1c20*/  IMAD.MOV.U32 R15, RZ, RZ, 0x43300000 ;  /* 0x43300000ff0f7424 */ /* 0x000fe400078e00ff */
[C---:B------:R-:W-:Y:S02]  /*1c30*/  DADD R24, R18.reuse, 1 ;  /* 0x3ff0000012187429 */ /* 0x040fe40000000000 */
[----:B------:R-:W-:-:S04]  /*1c40*/  DADD R18, R18, -1 ;  /* 0xbff0000012127429 */ /* 0x000fc80000000000 */
[----:B------:R-:W0:Y:S02]  /*1c50*/  MUFU.RCP64H R17, R25 ;  /* 0x0000001900117308 */ /* 0x000e240000001800 */
[----:B0-----:R-:W-:-:S08]  /*1c60*/  DFMA R22, -R24, R16, 1 ;  /* 0x3ff000001816742b */ /* 0x001fd00000000110 */
[----:B------:R-:W-:-:S08]  /*1c70*/  DFMA R22, R22, R22, R22 ;  /* 0x000000161616722b */ /* 0x000fd00000000016 */
[----:B------:R-:W-:-:S08]  /*1c80*/  DFMA R22, R16, R22, R16 ;  /* 0x000000161016722b */ /* 0x000fd00000000010 */
[----:B------:R-:W-:-:S08]  /*1c90*/  DMUL R16, R18, R22 ;  /* 0x0000001612107228 */ /* 0x000fd00000000000 */
[----:B------:R-:W-:-:S08]  /*1ca0*/  DFMA R16, R18, R22, R16 ;  /* 0x000000161210722b */ /* 0x000fd00000000010 */
[----:B------:R-:W-:-:S08]  /*1cb0*/  DMUL R28, R16, R16 ;  /* 0x00000010101c7228 */ /* 0x000fd00000000000 */
[----:B------:R-:W-:Y:S01]  /*1cc0*/  DFMA R20, R28, UR4, R20 ;  /* 0x000000041c147c2b */ /* 0x000fe20008000014 */
[----:B------:R-:W-:Y:S01]  /*1cd0*/  UMOV UR4, 0x75488a3f ;  /* 0x75488a3f00047882 */ /* 0x000fe20000000000 */
[----:B------:R-:W-:-:S06]  /*1ce0*/  UMOV UR5, 0x3ef3b20a ;  /* 0x3ef3b20a00057882 */ /* 0x000fcc0000000000 */
[----:B------:R-:W-:Y:S01]  /*1cf0*/  DFMA R26, R28, R20, UR4 ;  /* 0x000000041c1a7e2b */ /* 0x000fe20008000014 */
[----:B------:R-:W-:Y:S01]  /*1d00*/  UMOV UR4, 0xe4faecd5 ;  /* 0xe4faecd500047882 */ /* 0x000fe20000000000 */
[----:B------:R-:W-:Y:S01]  /*1d10*/  UMOV UR5, 0x3f1745cd ;  /* 0x3f1745cd00057882 */ /* 0x000fe20000000000 */
[----:B------:R-:W-:-:S05]  /*1d20*/  DADD R20, R18, -R16 ;  /* 0x0000000012147229 */ /* 0x000fca0000000810 */
[----:B------:R-:W-:Y:S01]  /*1d30*/  DFMA R26, R28, R26, UR4 ;  /* 0x000000041c1a7e2b */ /* 0x000fe2000800001a */
[----:B------:R-:W-:Y:S01]  /*1d40*/  UMOV UR4, 0x258a578b ;  /* 0x258a578b00047882 */ /* 0x000fe20000000000 */
[----:B------:R-:W-:Y:S01]  /*1d50*/  UMOV UR5, 0x3f3c71c7 ;  /* 0x3f3c71c700057882 */ /* 0x000fe20000000000 */
[----:B------:R-:W-:-:S05]  /*1d60*/  DADD R20, R20, R20 ;  /* 0x0000000014147229 */ /* 0x000fca0000000014 */
[----:B------:R-:W-:Y:S01]  /*1d70*/  DFMA R26, R28, R26, UR4 ;  /* 0x000000041c1a7e2b */ /* 0x000fe2000800001a */
[----:B------:R-:W-:Y:S01]  /*1d80*/  UMOV UR4, 0x9242b910 ;  /* 0x9242b91000047882 */ /* 0x000fe20000000000 */
[----:B------:R-:W-:Y:S01]  /*1d90*/  UMOV UR5, 0x3f624924 ;  /* 0x3f62492400057882 */ /* 0x000fe20000000000 */
[----:B------:R-:W-:-:S05]  /*1da0*/  DFMA R20, R18, -R16, R20 ;  /* 0x800000101214722b */ /* 0x000fca0000000014 */
[----:B------:R-:W-:Y:S01]  /*1db0*/  DFMA R26, R28, R26, UR4 ;  /* 0x000000041c1a7e2b */ /* 0x000fe2000800001a */
[----:B------:R-:W-:Y:S01]  /*1dc0*/  UMOV UR4, 0x99999dfb ;  /* 0x99999dfb00047882 */ /* 0x000fe20000000000 */
[----:B------:R-:W-:Y:S01]  /*1dd0*/  UMOV UR5, 0x3f899999 ;  /* 0x3f89999900057882 */ /* 0x000fe20000000000 */
[----:B------:R-:W-:Y:S02]  /*1de0*/  DMUL R20, R22, R20 ;  /* 0x0000001416147228 */ /* 0x000fe40000000000 */
[----:B------:R-:W-:-:S03]  /*1df0*/  DMUL R22, R16, R16 ;  /* 0x0000001010167228 */ /* 0x000fc60000000000 */
[----:B------:R-:W-:Y:S01]  /*1e00*/  DFMA R26, R28, R26, UR4 ;  /* 0x000000041c1a7e2b */ /* 0x000fe2000800001a */
[----:B------:R-:W-:Y:S01]  /*1e10*/  UMOV UR4, 0x55555555 ;  /* 0x5555555500047882 */ /* 0x000fe20000000000 */
[----:B------:R-:W-:-:S06]  /*1e20*/  UMOV UR5, 0x3fb55555 ;  /* 0x3fb5555500057882 */ /* 0x000fcc0000000000 */
[----:B------:R-:W-:-:S08]  /*1e30*/  DFMA R18, R28, R26, UR4 ;  /* 0x000000041c127e2b */ /* 0x000fd0000800001a */
[----:B------:R-:W-:Y:S01]  /*1e40*/  DADD R24, -R18, UR4 ;  /* 0x0000000412187e29 */ /* 0x000fe20008000100 */
[----:B------:R-:W-:Y:S01]  /*1e50*/  UMOV UR4, 0xb9e7b0 ;  /* 0x00b9e7b000047882 */ /* 0x000fe20000000000 */
[----:B------:R-:W-:-:S06]  /*1e60*/  UMOV UR5, 0x3c46a4cb ;  /* 0x3c46a4cb00057882 */ /* 0x000fcc0000000000 */
[----:B------:R-:W-:Y:S02]  /*1e70*/  DFMA R24, R28, R26, R24 ;  /* 0x0000001a1c18722b */ /* 0x000fe40000000018 */
[----:B------:R-:W-:Y:S01]  /*1e80*/  DFMA R26, R16, R16, -R22 ;  /* 0x00000010101a722b */ /* 0x000fe20000000816 */
[----:B------:R-:W-:Y:S02]  /*1e90*/  VIADD R29, R21, 0x100000 ;  /* 0x00100000151d7836 */ /* 0x000fe40000000000 */
[----:B------:R-:W-:-:S03]  /*1ea0*/  IMAD.MOV.U32 R28, RZ, RZ, R20 ;  /* 0x000000ffff1c7224 */ /* 0x000fc600078e0014 */
[----:B------:R-:W-:Y:S01]  /*1eb0*/  DADD R36, R24, -UR4 ;  /* 0x8000000418247e29 */ /* 0x000fe20008000000 */
[----:B------:R-:W-:Y:S01]  /*1ec0*/  UMOV UR4, 0x80000000 ;  /* 0x8000000000047882 */ /* 0x000fe20000000000 */
[----:B------:R-:W-:Y:S01]  /*1ed0*/  UMOV UR5, 0x43300000 ;  /* 0x4330000000057882 */ /* 0x000fe20000000000 */
[C---:B------:R-:W-:Y:S02]  /*1ee0*/  DFMA R26, R16.reuse, R28, R26 ;  /* 0x0000001c101a722b */ /* 0x040fe4000000001a */
[----:B------:R-:W-:Y:S02]  /*1ef0*/  DMUL R28, R16, R22 ;  /* 0x00000016101c7228 */ /* 0x000fe40000000000 */
[----:B------:R-:W-:Y:S01]  /*1f00*/  DADD R14, R14, -UR4 ;  /* 0x800000040e0e7e29 */ /* 0x000fe20008000000 */
[----:B------:R-:W-:Y:S01]  /*1f10*/  UMOV UR4, 0xfefa39ef ;  /* 0xfefa39ef00047882 */ /* 0x000fe20000000000 */
[----:B------:R-:W-:-:S04]  /*1f20*/  UMOV UR5, 0x3fe62e42 ;  /* 0x3fe62e4200057882 */ /* 0x000fc80000000000 */
[----:B------:R-:W-:-:S08]  /*1f30*/  DFMA R24, R16, R22, -R28 ;  /* 0x000000161018722b */ /* 0x000fd0000000081c */
[----:B------:R-:W-:Y:S02]  /*1f40*/  DFMA R24, R20, R22, R24 ;  /* 0x000000161418722b */ /* 0x000fe40000000018 */
[----:B------:R-:W-:-:S06]  /*1f50*/  DADD R22, R18, R36 ;  /* 0x0000000012167229 */ /* 0x000fcc0000000024 */
[----:B------:R-:W-:Y:S02]  /*1f60*/  DFMA R24, R16, R26, R24 ;  /* 0x0000001a1018722b */ /* 0x000fe40000000018 */
[----:B------:R-:W-:Y:S02]  /*1f70*/  DADD R26, R18, -R22 ;  /* 0x00000000121a7229 */ /* 0x000fe40000000816 */
[----:B------:R-:W-:-:S06]  /*1f80*/  DMUL R18, R22, R28 ;  /* 0x0000001c16127228 */ /* 0x000fcc0000000000 */
[----:B------:R-:W-:Y:S02]  /*1f90*/  DADD R36, R36, R26 ;  /* 0x0000000024247229 */ /* 0x000fe4000000001a */
[----:B------:R-:W-:-:S08]  /*1fa0*/  DFMA R26, R22, R28, -R18 ;  /* 0x0000001c161a722b */ /* 0x000fd00000000812 */
[----:B------:R-:W-:-:S08]  /*1fb0*/  DFMA R24, R22, R24, R26 ;  /* 0x000000181618722b */ /* 0x000fd0000000001a */
[----:B------:R-:W-:-:S08]  /*1fc0*/  DFMA R36, R36, R28, R24 ;  /* 0x0000001c2424722b */ /* 0x000fd00000000018 */
[----:B------:R-:W-:-:S08]  /*1fd0*/  DADD R24, R18, R36 ;  /* 0x0000000012187229 */ /* 0x000fd00000000024 */
[--C-:B------:R-:W-:Y:S02]  /*1fe0*/  DADD R22, R16, R24.reuse ;  /* 0x0000000010167229 */ /* 0x100fe40000000018 */
[----:B------:R-:W-:-:S06]  /*1ff0*/  DADD R18, R18, -R24 ;  /* 0x0000000012127229 */ /* 0x000fcc0000000818 */
[----:B------:R-:W-:Y:S02]  /*2000*/  DADD R16, R16, -R22 ;  /* 0x0000000010107229 */ /* 0x000fe40000000816 */
[----:B------:R-:W-:-:S06]  /*2010*/  DADD R18, R36, R18 ;  /* 0x0000000024127229 */ /* 0x000fcc0000000012 */
[----:B------:R-:W-:-:S08]  /*2020*/  DADD R16, R24, R16 ;  /* 0x0000000018107229 */ /* 0x000fd00000000010 */
[----:B------:R-:W-:-:S08]  /*2030*/  DADD R16, R18, R16 ;  /* 0x0000000012107229 */ /* 0x000fd00000000010 */
[----:B------:R-:W-:-:S08]  /*2040*/  DADD R20, R20, R16 ;  /* 0x0000000014147229 */ /* 0x000fd00000000010 */
[----:B------:R-:W-:-:S08]  /*2050*/  DADD R18, R22, R20 ;  /* 0x0000000016127229 */ /* 0x000fd00000000014 */
[--C-:B------:R-:W-:Y:S02]  /*2060*/  DFMA R16, R14, UR4, R18.reuse ;  /* 0x000000040e107c2b */ /* 0x100fe40008000012 */
[----:B------:R-:W-:-:S06]  /*2070*/  DADD R24, R22, -R18 ;  /* 0x0000000016187229 */ /* 0x000fcc0000000812 */
[----:B------:R-:W-:Y:S02]  /*2080*/  DFMA R22, R14, -UR4, R16 ;  /* 0x800000040e167c2b */ /* 0x000fe40008000010 */
[----:B------:R-:W-:-:S06]  /*2090*/  DADD R24, R20, R24 ;  /* 0x0000000014187229 */ /* 0x000fcc0000000018 */
[----:B------:R-:W-:Y:S01]  /*20a0*/  DADD R22, -R18, R22 ;  /* 0x0000000012167229 */ /* 0x000fe20000000116 */
[C---:B------:R-:W-:Y:S01]  /*20b0*/  IMAD.SHL.U32 R18, R35.reuse, 0x2, RZ ;  /* 0x0000000223127824 */ /* 0x040fe200078e00ff */
[----:B------:R-:W-:-:S04]  /*20c0*/  LOP3.LUT R19, R35, 0xff0fffff, RZ, 0xc0, !PT ;  /* 0xff0fffff23137812 */ /* 0x000fc800078ec0ff */
[----:B------:R-:W-:Y:S02]  /*20d0*/  ISETP.GT.U32.AND P2, PT, R18, -0x2000001, PT ;  /* 0xfdffffff1200780c */ /* 0x000fe40003f44070 */
[----:B------:R-:W-:Y:S01]  /*20e0*/  DADD R22, R24, -R22 ;  /* 0x0000000018167229 */ /* 0x000fe20000000816 */
[----:B------:R-:W-:Y:S01]  /*20f0*/  IMAD.MOV.U32 R18, RZ, RZ, R34 ;  /* 0x000000ffff127224 */ /* 0x000fe200078e0022 */
[----:B------:R-:W-:-:S06]  /*2100*/  SEL R19, R19, R35, P2 ;  /* 0x0000002313137207 */ /* 0x000fcc0001000000 */
[----:B------:R-:W-:-:S08]  /*2110*/  DFMA R14, R14, UR8, R22 ;  /* 0x000000080e0e7c2b */ /* 0x000fd00008000016 */
[----:B------:R-:W-:-:S08]  /*2120*/  DADD R20, R16, R14 ;  /* 0x0000000010147229 */ /* 0x000fd0000000000e */
[----:B------:R-:W-:Y:S02]  /*2130*/  DADD R16, R16, -R20 ;  /* 0x0000000010107229 */ /* 0x000fe40000000814 */
[----:B------:R-:W-:-:S06]  /*2140*/  DMUL R24, R20, R18 ;  /* 0x0000001214187228 */ /* 0x000fcc0000000000 */
[----:B------:R-:W-:Y:S02]  /*2150*/  DADD R16, R14, R16 ;  /* 0x000000000e107229 */ /* 0x000fe40000000010 */
[----:B------:R-:W-:Y:S01]  /*2160*/  DFMA R20, R20, R18, -R24 ;  /* 0x000000121414722b */ /* 0x000fe20000000818 */
[----:B------:R-:W-:Y:S02]  /*2170*/  IMAD.MOV.U32 R14, RZ, RZ, 0x652b82fe ;  /* 0x652b82feff0e7424 */ /* 0x000fe400078e00ff */
[----:B------:R-:W-:-:S05]  /*2180*/  IMAD.MOV.U32 R15, RZ, RZ, 0x3ff71547 ;  /* 0x3ff71547ff0f7424 */ /* 0x000fca00078e00ff */
[----:B------:R-:W-:-:S08]  /*2190*/  DFMA R18, R16, R18, R20 ;  /* 0x000000121012722b */ /* 0x000fd00000000014 */
[----:B------:R-:W-:-:S08]  /*21a0*/  DADD R16, R24, R18 ;  /* 0x0000000018107229 */ /* 0x000fd00000000012 */
[----:B------:R-:W-:Y:S02]  /*21b0*/  DFMA R14, R16, R14, 6.75539944105574400000e+15 ;  /* 0x43380000100e742b */ /* 0x000fe4000000000e */
[----:B------:R-:W-:-:S06]  /*21c0*/  FSETP.GEU.AND P2, PT, |R17|, 4.1917929649353027344, PT ;  /* 0x4086232b1100780b */ /* 0x000fcc0003f4e200 */
[----:B------:R-:W-:-:S08]  /*21d0*/  DADD R22, R14, -6.75539944105574400000e+15 ;  /* 0xc33800000e167429 */ /* 0x000fd00000000000 */
[----:B------:R-:W-:Y:S01]  /*21e0*/  DFMA R20, R22, -UR4, R16 ;  /* 0x8000000416147c2b */ /* 0x000fe20008000010 */
[----:B------:R-:W-:Y:S01]  /*21f0*/  UMOV UR4, 0x3b39803f ;  /* 0x3b39803f00047882 */ /* 0x000fe20000000000 */
[----:B------:R-:W-:-:S06]  /*2200*/  UMOV UR5, 0x3c7abc9e ;  /* 0x3c7abc9e00057882 */ /* 0x000fcc0000000000 */
[----:B------:R-:W-:Y:S01]  /*2210*/  DFMA R20, R22, -UR4, R20 ;  /* 0x8000000416147c2b */ /* 0x000fe20008000014 */
[----:B------:R-:W-:Y:S01]  /*2220*/  UMOV UR4, 0x69ce2bdf ;  /* 0x69ce2bdf00047882 */ /* 0x000fe20000000000 */
[----:B------:R-:W-:Y:S01]  /*2230*/  IMAD.MOV.U32 R22, RZ, RZ, -0x35dec16 ;  /* 0xfca213eaff167424 */ /* 0x000fe200078e00ff */
[----:B------:R-:W-:Y:S01]  /*2240*/  UMOV UR5, 0x3e5ade15 ;  /* 0x3e5ade1500057882 */ /* 0x000fe20000000000 */
[----:B------:R-:W-:-:S06]  /*2250*/  IMAD.MOV.U32 R23, RZ, RZ, 0x3e928af3 ;  /* 0x3e928af3ff177424 */ /* 0x000fcc00078e00ff */
[----:B------:R-:W-:Y:S01]  /*2260*/  DFMA R22, R20, UR4, R22 ;  /* 0x0000000414167c2b */ /* 0x000fe20008000016 */
[----:B------:R-:W-:Y:S01]  /*2270*/  UMOV UR4, 0x62401315 ;  /* 0x6240131500047882 */ /* 0x000fe20000000000 */
[----:B------:R-:W-:-:S06]  /*2280*/  UMOV UR5, 0x3ec71dee ;  /* 0x3ec71dee00057882 */ /* 0x000fcc0000000000 */
[----:B------:R-:W-:Y:S01]  /*2290*/  DFMA R22, R20, R22, UR4 ;  /* 0x0000000414167e2b */ /* 0x000fe20008000016 */
        /* <DEDUP_REMOVED lines=20> */
[----:B------:R-:W-:-:S08]  /*23e0*/  DFMA R22, R20, R22, UR4 ;  /* 0x0000000414167e2b */ /* 0x000fd00008000016 */
[----:B------:R-:W-:-:S08]  /*23f0*/  DFMA R22, R20, R22, 1 ;  /* 0x3ff000001416742b */ /* 0x000fd00000000016 */
[----:B------:R-:W-:Y:S02]  /*2400*/  DFMA R22, R20, R22, 1 ;  /* 0x3ff000001416742b */ /* 0x000fe40000000016 */
[----:B------:R-:W-:-:S08]  /*2410*/  DADD R20, R24, -R16 ;  /* 0x0000000018147229 */ /* 0x000fd00000000810 */
[----:B------:R-:W-:Y:S01]  /*2420*/  DADD R20, R18, R20 ;  /* 0x0000000012147229 */ /* 0x000fe20000000014 */
[----:B------:R-:W-:Y:S02]  /*2430*/  IMAD R19, R14, 0x100000, R23 ;  /* 0x001000000e137824 */ /* 0x000fe400078e0217 */
[----:B------:R-:W-:Y:S01]  /*2440*/  IMAD.MOV.U32 R18, RZ, RZ, R22 ;  /* 0x000000ffff127224 */ /* 0x000fe200078e0016 */
[----:B------:R-:W-:Y:S07]  /*2450*/  @!P2 BRA `(.L_x_51) ;  /* 0x000000000030a947 */ /* 0x000fee0003800000 */
[----:B------:R-:W-:Y:S01]  /*2460*/  FSETP.GEU.AND P3, PT, |R17|, 4.2275390625, PT ;  /* 0x408748001100780b */ /* 0x000fe20003f6e200 */
[C---:B------:R-:W-:Y:S02]  /*2470*/  DADD R18, R16.reuse, +INF ;  /* 0x7ff0000010127429 */ /* 0x040fe40000000000 */
[----:B------:R-:W-:-:S08]  /*2480*/  DSETP.GEU.AND P2, PT, R16, RZ, PT ;  /* 0x000000ff1000722a */ /* 0x000fd00003f4e000 */
[----:B------:R-:W-:Y:S02]  /*2490*/  FSEL R18, R18, RZ, P2 ;  /* 0x000000ff12127208 */ /* 0x000fe40001000000 */
[----:B------:R-:W-:Y:S02]  /*24a0*/  @!P3 LEA.HI R15, R14, R14, RZ, 0x1 ;  /* 0x0000000e0e0fb211 */ /* 0x000fe400078f08ff */
[----:B------:R-:W-:Y:S02]  /*24b0*/  FSEL R19, R19, RZ, P2 ;  /* 0x000000ff13137208 */ /* 0x000fe40001000000 */
[----:B------:R-:W-:-:S05]  /*24c0*/  @!P3 SHF.R.S32.HI R15, RZ, 0x1, R15 ;  /* 0x00000001ff0fb819 */ /* 0x000fca000001140f */
[----:B------:R-:W-:Y:S02]  /*24d0*/  @!P3 IMAD.IADD R14, R14, 0x1, -R15 ;  /* 0x000000010e0eb824 */ /* 0x000fe400078e0a0f */
[----:B------:R-:W-:-:S03]  /*24e0*/  @!P3 IMAD R23, R15, 0x100000, R23 ;  /* 0x001000000f17b824 */ /* 0x000fc600078e0217 */
[----:B------:R-:W-:Y:S01]  /*24f0*/  @!P3 LEA R15, R14, 0x3ff00000, 0x14 ;  /* 0x3ff000000e0fb811 */ /* 0x000fe200078ea0ff */
[----:B------:R-:W-:-:S06]  /*2500*/  @!P3 IMAD.MOV.U32 R14, RZ, RZ, RZ ;  /* 0x000000ffff0eb224 */ /* 0x000fcc00078e00ff */
[----:B------:R-:W-:-:S11]  /*2510*/  @!P3 DMUL R18, R22, R14 ;  /* 0x0000000e1612b228 */ /* 0x000fd60000000000 */
.L_x_51:
[----:B------:R-:W-:Y:S01]  /*2520*/  DFMA R20, R20, R18, R18 ;  /* 0x000000121414722b */ /* 0x000fe20000000012 */
[----:B------:R-:W-:Y:S01]  /*2530*/  IMAD.MOV.U32 R16, RZ, RZ, R0 ;  /* 0x000000ffff107224 */ /* 0x000fe200078e0000 */
[----:B------:R-:W-:Y:S01]  /*2540*/  DSETP.NEU.AND P2, PT, |R18|, +INF , PT ;  /* 0x7ff000001200742a */ /* 0x000fe20003f4d200 */
[----:B------:R-:W-:-:S07]  /*2550*/  IMAD.MOV.U32 R17, RZ, RZ, 0x0 ;  /* 0x00000000ff117424 */ /* 0x000fce00078e00ff */
[----:B------:R-:W-:Y:S02]  /*2560*/  FSEL R14, R18, R20, !P2 ;  /* 0x00000014120e7208 */ /* 0x000fe40005000000 */
[----:B------:R-:W-:Y:S01]  /*2570*/  FSEL R15, R19, R21, !P2 ;  /* 0x00000015130f7208 */ /* 0x000fe20005000000 */
[----:B------:R-:W-:Y:S06]  /*2580*/  RET.REL.NODEC R16 `(draw_pareto_runtimes) ;  /* 0xffffffd8109c7950 */ /* 0x000fec0003c3ffff */
.L_x_52:
        /* <DEDUP_REMOVED lines=15> */
.L_x_66:


//--------------------- .text.initrand            --------------------------
	.section	.text.initrand,"ax",@progbits
	.align	128
        .global         initrand
        .type           initrand,@function
        .size           initrand,(.L_x_70 - initrand)
        .other          initrand,@"STO_CUDA_ENTRY STV_DEFAULT"
initrand:
.text.initrand:
        /* <DEDUP_REMOVED lines=9> */
[----:B------:R-:W1:Y:S01]  /*0090*/  LDCU.64 UR6, c[0x0][0x358] ;  /* 0x00006b00ff0677ac */ /* 0x000e620008000a00 */
[----:B0-----:R-:W-:-:S07]  /*00a0*/  IMAD R11, R11, UR4, RZ ;  /* 0x000000040b0b7c24 */ /* 0x001fce000f8e02ff */
.L_x_61:
[----:B------:R-:W0:Y:S01]  /*00b0*/  LDC.64 R2, c[0x0][0x380] ;  /* 0x0000e000ff027b82 */ /* 0x000e220000000a00 */
[----:B------:R-:W-:Y:S01]  /*00c0*/  IMAD.MOV.U32 R4, RZ, RZ, 0x2abc4dd5 ;  /* 0x2abc4dd5ff047424 */ /* 0x000fe200078e00ff */
[----:B------:R-:W-:Y:S01]  /*00d0*/  ISETP.NE.AND P0, PT, R0, RZ, PT ;  /* 0x000000ff0000720c */ /* 0x000fe20003f05270 */
[----:B------:R-:W-:Y:S01]  /*00e0*/  IMAD.MOV.U32 R5, RZ, RZ, 0x58213ed2 ;  /* 0x58213ed2ff057424 */ /* 0x000fe200078e00ff */
[----:B------:R-:W-:Y:S01]  /*00f0*/  BSSY.RECONVERGENT B0, `(.L_x_53) ;  /* 0x00000df000007945 */ /* 0x000fe20003800200 */
[----:B------:R-:W-:Y:S02]  /*0100*/  IMAD.MOV.U32 R6, RZ, RZ, 0x455f2458 ;  /* 0x455f2458ff067424 */ /* 0x000fe400078e00ff */
[----:B------:R-:W-:Y:S02]  /*0110*/  IMAD.MOV.U32 R7, RZ, RZ, -0x75bd8fc ;  /* 0xf8a42704ff077424 */ /* 0x000fe400078e00ff */
[----:B------:R-:W-:Y:S02]  /*0120*/  IMAD.MOV.U32 R8, RZ, RZ, -0x23270784 ;  /* 0xdcd8f87cff087424 */ /* 0x000fe400078e00ff */
[----:B------:R-:W-:-:S02]  /*0130*/  IMAD.MOV.U32 R9, RZ, RZ, 0x511db0d6 ;  /* 0x511db0d6ff097424 */ /* 0x000fc400078e00ff */
[----:B0-----:R-:W-:-:S05]  /*0140*/  IMAD.WIDE R2, R0, 0x30, R2 ;  /* 0x0000003000027825 */ /* 0x001fca00078e0202 */
[----:B-1----:R0:W-:Y:S04]  /*0150*/  STG.E.64 desc[UR6][R2.64], R4 ;  /* 0x0000000402007986 */ /* 0x0021e8000c101b06 */
[----:B------:R0:W-:Y:S04]  /*0160*/  STG.E.64 desc[UR6][R2.64+0x8], R6 ;  /* 0x0000080602007986 */ /* 0x0001e8000c101b06 */
[----:B------:R0:W-:Y:S01]  /*0170*/  STG.E.64 desc[UR6][R2.64+0x10], R8 ;  /* 0x0000100802007986 */ /* 0x0001e2000c101b06 */
[----:B------:R-:W-:Y:S05]  /*0180*/  @!P0 BRA `(.L_x_54) ;  /* 0x0000000c00548947 */ /* 0x000fea0003800000 */
[--C-:B------:R-:W-:Y:S01]  /*0190*/  SHF.R.S32.HI R10, RZ, 0x1f, R0.reuse ;  /* 0x0000001fff0a7819 */ /* 0x100fe20000011400 */
[----:B------:R-:W-:Y:S02]  /*01a0*/  IMAD.MOV.U32 R12, RZ, RZ, RZ ;  /* 0x000000ffff0c7224 */ /* 0x000fe400078e00ff */
[----:B------:R-:W-:-:S07]  /*01b0*/  IMAD.MOV.U32 R13, RZ, RZ, R0 ;  /* 0x000000ffff0d7224 */ /* 0x000fce00078e0000 */
.L_x_60:
[----:B0-----:R-:W-:Y:S01]  /*01c0*/  LOP3.LUT R2, R13, 0x3, RZ, 0xc0, !PT ;  /* 0x000000030d027812 */ /* 0x001fe200078ec0ff */
[----:B------:R-:W-:Y:S03]  /*01d0*/  BSSY.RECONVERGENT B1, `(.L_x_55) ;  /* 0x00000ca000017945 */ /* 0x000fe60003800200 */
[----:B------:R-:W-:-:S04]  /*01e0*/  ISETP.NE.U32.AND P0, PT, R2, RZ, PT ;  /* 0x000000ff0200720c */ /* 0x000fc80003f05070 */
[----:B------:R-:W-:-:S13]  /*01f0*/  ISETP.NE.AND.EX P0, PT, RZ, RZ, PT, P0 ;  /* 0x000000ffff00720c */ /* 0x000fda0003f05300 */
[----:B------:R-:W-:Y:S05]  /*0200*/  @!P0 BRA `(.L_x_56) ;  /* 0x0000000c00188947 */ /* 0x000fea0003800000 */
[----:B------:R-:W0:Y:S01]  /*0210*/  LDC.64 R4, c[0x4][RZ] ;  /* 0x01000000ff047b82 */ /* 0x000e220000000a00 */
[----:B------:R-:W-:Y:S02]  /*0220*/  IMAD.MOV.U32 R14, RZ, RZ, RZ ;  /* 0x000000ffff0e7224 */ /* 0x000fe400078e00ff */
[----:B0-----:R-:W-:-:S07]  /*0230*/  IMAD.WIDE.U32 R4, R12, 0xc80, R4 ;  /* 0x00000c800c047825 */ /* 0x001fce00078e0004 */
.L_x_59:
[----:B0-----:R-:W-:Y:S01]  /*0240*/  IMAD.MOV.U32 R15, RZ, RZ, RZ ;  /* 0x000000ffff0f7224 */ /* 0x001fe200078e00ff */
[----:B------:R-:W-:Y:S01]  /*0250*/  CS2R R6, SRZ ;  /* 0x0000000000067805 */ /* 0x000fe2000001ff00 */
[----:B------:R-:W-:Y:S01]  /*0260*/  IMAD.MOV.U32 R16, RZ, RZ, RZ ;  /* 0x000000ffff107224 */ /* 0x000fe200078e00ff */
[----:B------:R-:W-:-:S07]  /*0270*/  CS2R R2, SRZ ;  /* 0x0000000000027805 */ /* 0x000fce000001ff00 */
.L_x_58:
[----:B------:R-:W0:Y:S02]  /*0280*/  LDC.64 R8, c[0x0][0x380] ;  /* 0x0000e000ff087b82 */ /* 0x000e240000000a00 */
[----:B0-----:R-:W-:-:S04]  /*0290*/  IMAD.WIDE R8, R0, 0x30, R8 ;  /* 0x0000003000087825 */ /* 0x001fc800078e0208 */
[----:B------:R-:W-:-:S05]  /*02a0*/  IMAD.WIDE.U32 R8, R16, 0x4, R8 ;  /* 0x0000000410087825 */ /* 0x000fca00078e0008 */
[----:B------:R0:W5:Y:S01]  /*02b0*/  LDG.E R17, desc[UR6][R8.64+0x4] ;  /* 0x0000040608117981 */ /* 0x000162000c1e1900 */
[----:B------:R-:W-:-:S07]  /*02c0*/  IMAD.MOV.U32 R18, RZ, RZ, RZ ;  /* 0x000000ffff127224 */ /* 0x000fce00078e00ff */
.L_x_57:
[----:B-----5:R-:W-:Y:S01]  /*02d0*/  SHF.R.U32.HI R23, RZ, R18, R17 ;  /* 0x00000012ff177219 */ /* 0x020fe20000011611 */
[----:B0-----:R-:W-:-:S03]  /*02e0*/  IMAD.SHL.U32 R9, R16, 0x20, RZ ;  /* 0x0000002010097824 */ /* 0x001fc600078e00ff */
[----:B------:R-:W-:Y:S01]  /*02f0*/  LOP3.LUT R19, R23, 0x1, RZ, 0xc0, !PT ;  /* 0x0000000117137812 */ /* 0x000fe200078ec0ff */
[----:B------:R-:W-:-:S03]  /*0300*/  IMAD.IADD R8, R9, 0x1, R18 ;  /* 0x0000000109087824 */ /* 0x000fc600078e0212 */
[----:B------:R-:W-:Y:S01]  /*0310*/  ISETP.NE.U32.AND P0, PT, R19, 0x1, PT ;  /* 0x000000011300780c */ /* 0x000fe20003f05070 */
[----:B------:R-:W-:-:S03]  /*0320*/  IMAD R9, R8, 0x5, RZ ;  /* 0x0000000508097824 */ /* 0x000fc600078e02ff */
[----:B------:R-:W-:Y:S01]  /*0330*/  R2P PR, R23, 0x7e ;  /* 0x0000007e17007804 */ /* 0x000fe20000000000 */
[----:B------:R-:W-:-:S08]  /*0340*/  IMAD.WIDE.U32 R8, R9, 0x4, R4 ;  /* 0x0000000409087825 */ /* 0x000fd000078e0004 */
[----:B------:R-:W2:Y:S04]  /*0350*/  @!P0 LDG.E.CONSTANT R20, desc[UR6][R8.64] ;  /* 0x0000000608148981 */ /* 0x000ea8000c1e9900 */
[----:B------:R-:W3:Y:S04]  /*0360*/  @!P0 LDG.E.CONSTANT R22, desc[UR6][R8.64+0x10] ;  /* 0x0000100608168981 */ /* 0x000ee8000c1e9900 */
[----:B------:R-:W4:Y:S04]  /*0370*/  @P1 LDG.E.CONSTANT R24, desc[UR6][R8.64+0x14] ;  /* 0x0000140608181981 */ /* 0x000f28000c1e9900 */
[----:B------:R-:W4:Y:S04]  /*0380*/  @P2 LDG.E.CONSTANT R26, desc[UR6][R8.64+0x28] ;  /* 0x00002806081a2981 */ /* 0x000f28000c1e9900 */
[----:B------:R-:W4:Y:S04]  /*0390*/  @!P0 LDG.E.CONSTANT R19, desc[UR6][R8.64+0x4] ;  /* 0x0000040608138981 */ /* 0x000f28000c1e9900 */
[----:B------:R-:W4:Y:S04]  /*03a0*/  @!P0 LDG.E.CONSTANT R21, desc[UR6][R8.64+0xc] ;  /* 0x00000c0608158981 */ /* 0x000f28000c1e9900 */
[----:B------:R-:W4:Y:S04]  /*03b0*/  @P1 LDG.E.CONSTANT R25, desc[UR6][R8.64+0x18] ;  /* 0x0000180608191981 */ /* 0x000f28000c1e9900 */
[----:B------:R-:W4:Y:S04]  /*03c0*/  @P3 LDG.E.CONSTANT R28, desc[UR6][R8.64+0x3c] ;  /* 0x00003c06081c3981 */ /* 0x000f28000c1e9900 */
[----:B------:R-:W4:Y:S01]  /*03d0*/  @P6 LDG.E.CONSTANT R27, desc[UR6][R8.64+0x7c] ;  /* 0x00007c06081b6981 */ /* 0x000f22000c1e9900 */
[----:B--2---:R-:W-:-:S03]  /*03e0*/  @!P0 LOP3.LUT R15, R15, R20, RZ, 0x3c, !PT ;  /* 0x000000140f0f8212 */ /* 0x004fc600078e3cff */
[----:B------:R-:W2:Y:S01]  /*03f0*/  @!P0 LDG.E.CONSTANT R20, desc[UR6][R8.64+0x8] ;  /* 0x0000080608148981 */ /* 0x000ea2000c1e9900 */
[----:B---3--:R-:W-:-:S03]  /*0400*/  @!P0 LOP3.LUT R7, R7, R22, RZ, 0x3c, !PT ;  /* 0x0000001607078212 */ /* 0x008fc600078e3cff */
[----:B------:R-:W3:Y:S01]  /*0410*/  @P1 LDG.E.CONSTANT R22, desc[UR6][R8.64+0x24] ;  /* 0x0000240608161981 */ /* 0x000ee2000c1e9900 */
[----:B----4-:R-:W-:-:S03]  /*0420*/  @P1 LOP3.LUT R15, R15, R24, RZ, 0x3c, !PT ;  /* 0x000000180f0f1212 */ /* 0x010fc600078e3cff */
[----:B------:R-:W4:Y:S01]  /*0430*/  @P2 LDG.E.CONSTANT R24, desc[UR6][R8.64+0x38] ;  /* 0x0000380608182981 */ /* 0x000f22000c1e9900 */
[----:B------:R-:W-:-:S03]  /*0440*/  @P2 LOP3.LUT R15, R15, R26, RZ, 0x3c, !PT ;  /* 0x0000001a0f0f2212 */ /* 0x000fc600078e3cff */
[----:B------:R-:W4:Y:S01]  /*0450*/  @P4 LDG.E.CONSTANT R26, desc[UR6][R8.64+0x50] ;  /* 0x00005006081a4981 */ /* 0x000f22000c1e9900 */
[----:B------:R-:W-:-:S03]  /*0460*/  @!P0 LOP3.LUT R2, R2, R19, RZ, 0x3c, !PT ;  /* 0x0000001302028212 */ /* 0x000fc600078e3cff */
[----:B------:R-:W4:Y:S01]  /*0470*/  @P1 LDG.E.CONSTANT R19, desc[UR6][R8.64+0x20] ;  /* 0x0000200608131981 */ /* 0x000f22000c1e9900 */
[----:B------:R-:W-:-:S03]  /*0480*/  @!P0 LOP3.LUT R6, R6, R21, RZ, 0x3c, !PT ;  /* 0x0000001506068212 */ /* 0x000fc600078e3cff */
[----:B------:R-:W4:Y:S01]  /*0490*/  @P2 LDG.E.CONSTANT R21, desc[UR6][R8.64+0x2c] ;  /* 0x00002c0608152981 */ /* 0x000f22000c1e9900 */
[----:B------:R-:W-:-:S03]  /*04a0*/  @P1 LOP3.LUT R2, R2, R25, RZ, 0x3c, !PT ;  /* 0x0000001902021212 */ /* 0x000fc600078e3cff */
[----:B------:R-:W4:Y:S01]  /*04b0*/  @P2 LDG.E.CONSTANT R25, desc[UR6][R8.64+0x34] ;  /* 0x0000340608192981 */ /* 0x000f22000c1e9900 */
[----:B--2---:R-:W-:-:S03]  /*04c0*/  @!P0 LOP3.LUT R3, R3, R20, RZ, 0x3c, !PT ;  /* 0x0000001403038212 */ /* 0x004fc600078e3cff */
[----:B------:R-:W2:Y:S01]  /*04d0*/  @P1 LDG.E.CONSTANT R20, desc[UR6][R8.64+0x1c] ;  /* 0x00001c0608141981 */ /* 0x000ea2000c1e9900 */
[----:B---3--:R-:W-:-:S03]  /*04e0*/  @P1 LOP3.LUT R7, R7, R22, RZ, 0x3c, !PT ;  /* 0x0000001607071212 */ /* 0x008fc600078e3cff */
[----:B------:R-:W3:Y:S01]  /*04f0*/  @P2 LDG.E.CONSTANT R22, desc[UR6][R8.64+0x30] ;  /* 0x0000300608162981 */ /* 0x000ee2000c1e9900 */
[----:B----4-:R-:W-:-:S03]  /*0500*/  @P2 LOP3.LUT R7, R7, R24, RZ, 0x3c, !PT ;  /* 0x0000001807072212 */ /* 0x010fc600078e3cff */
[----:B------:R-:W4:Y:S01]  /*0510*/  @P3 LDG.E.CONSTANT R24, desc[UR6][R8.64+0x4c] ;  /* 0x00004c0608183981 */ /* 0x000f22000c1e9900 */
[----:B------:R-:W-:-:S04]  /*0520*/  @P3 LOP3.LUT R15, R15, R28, RZ, 0x3c, !PT ;  /* 0x0000001c0f0f3212 */ /* 0x000fc800078e3cff */
[----:B------:R-:W-:Y:S02]  /*0530*/  @P4 LOP3.LUT R15, R15, R26, RZ, 0x3c, !PT ;  /* 0x0000001a0f0f4212 */ /* 0x000fe400078e3cff */
[----:B------:R-:W-:Y:S01]  /*0540*/  @P1 LOP3.LUT R6, R6, R19, RZ, 0x3c, !PT ;  /* 0x0000001306061212 */ /* 0x000fe200078e3cff */
[----:B------:R-:W4:Y:S04]  /*0550*/  @P5 LDG.E.CONSTANT R26, desc[UR6][R8.64+0x64] ;  /* 0x00006406081a5981 */ /* 0x000f28000c1e9900 */
[----:B------:R-:W4:Y:S01]  /*0560*/  @P3 LDG.E.CONSTANT R19, desc[UR6][R8.64+0x40] ;  /* 0x0000400608133981 */ /* 0x000f22000c1e9900 */
[----:B------:R-:W-:Y:S02]  /*0570*/  @P2 LOP3.LUT R2, R2, R21, RZ, 0x3c, !PT ;  /* 0x0000001502022212 */ /* 0x000fe400078e3cff */
[----:B------:R-:W-:Y:S01]  /*0580*/  @P2 LOP3.LUT R6, R6, R25, RZ, 0x3c, !PT ;  /* 0x0000001906062212 */ /* 0x000fe200078e3cff */
[----:B------:R-:W4:Y:S04]  /*0590*/  @P3 LDG.E.CONSTANT R21, desc[UR6][R8.64+0x48] ;  /* 0x0000480608153981 */ /* 0x000f28000c1e9900 */
[----:B------:R-:W4:Y:S01]  /*05a0*/  @P4 LDG.E.CONSTANT R25, desc[UR6][R8.64+0x54] ;  /* 0x0000540608194981 */ /* 0x000f22000c1e9900 */
[----:B--2---:R-:W-:-:S03]  /*05b0*/  @P1 LOP3.LUT R3, R3, R20, RZ, 0x3c, !PT ;  /* 0x0000001403031212 */ /* 0x004fc600078e3cff */
[----:B------:R-:W2:Y:S01]  /*05c0*/  @P3 LDG.E.CONSTANT R20, desc[UR6][R8.64+0x44] ;  /* 0x0000440608143981 */ /* 0x000ea2000c1e9900 */
[----:B---3--:R-:W-:-:S03]  /*05d0*/  @P2 LOP3.LUT R3, R3, R22, RZ, 0x3c, !PT ;  /* 0x0000001603032212 */ /* 0x008fc600078e3cff */
[----:B------:R-:W3:Y:S01]  /*05e0*/  @P4 LDG.E.CONSTANT R22, desc[UR6][R8.64+0x58] ;  /* 0x0000580608164981 */ /* 0x000ee2000c1e9900 */
[----:B----4-:R-:W-:-:S03]  /*05f0*/  @P3 LOP3.LUT R7, R7, R24, RZ, 0x3c, !PT ;  /* 0x0000001807073212 */ /* 0x010fc600078e3cff */
[----:B------:R-:W4:Y:S01]  /*0600*/  @P4 LDG.E.CONSTANT R24, desc[UR6][R8.64+0x60] ;  /* 0x0000600608184981 */ /* 0x000f22000c1e9900 */
[----:B------:R-:W-:Y:S02]  /*0610*/  LOP3.LUT P0, RZ, R23, 0x80, RZ, 0xc0, !PT ;  /* 0x0000008017ff7812 */ /* 0x000fe4000780c0ff */
[----:B------:R-:W-:Y:S02]  /*0620*/  @P5 LOP3.LUT R15, R15, R26, RZ, 0x3c, !PT ;  /* 0x0000001a0f0f5212 */ /* 0x000fe400078e3cff */
[----:B------:R-:W4:Y:S01]  /*0630*/  @P6 LDG.E.CONSTANT R26, desc[UR6][R8.64+0x78] ;  /* 0x00007806081a6981 */ /* 0x000f22000c1e9900 */
[----:B------:R-:W-:-:S03]  /*0640*/  @P3 LOP3.LUT R2, R2, R19, RZ, 0x3c, !PT ;  /* 0x0000001302023212 */ /* 0x000fc600078e3cff */
[----:B------:R-:W4:Y:S01]  /*0650*/  @P4 LDG.E.CONSTANT R19, desc[UR6][R8.64+0x5c] ;  /* 0x00005c0608134981 */ /* 0x000f22000c1e9900 */
[----:B------:R-:W-:-:S03]  /*0660*/  @P3 LOP3.LUT R6, R6, R21, RZ, 0x3c, !PT ;  /* 0x0000001506063212 */ /* 0x000fc600078e3cff */
[----:B------:R-:W4:Y:S01]  /*0670*/  @P5 LDG.E.CONSTANT R21, desc[UR6][R8.64+0x68] ;  /* 0x0000680608155981 */ /* 0x000f22000c1e9900 */
[----:B------:R-:W-:-:S03]  /*0680*/  @P4 LOP3.LUT R2, R2, R25, RZ, 0x3c, !PT ;  /* 0x0000001902024212 */ /* 0x000fc600078e3cff */
[----:B------:R-:W4:Y:S01]  /*0690*/  @P5 LDG.E.CONSTANT R25, desc[UR6][R8.64+0x70] ;  /* 0x0000700608195981 */ /* 0x000f22000c1e9900 */
[----:B--2---:R-:W-:-:S03]  /*06a0*/  @P3 LOP3.LUT R3, R3, R20, RZ, 0x3c, !PT ;  /* 0x0000001403033212 */ /* 0x004fc600078e3cff */
[----:B------:R-:W2:Y:S01]  /*06b0*/  @P5 LDG.E.CONSTANT R20, desc[UR6][R8.64+0x6c] ;  /* 0x00006c0608145981 */ /* 0x000ea2000c1e9900 */
[----:B---3--:R-:W-:-:S03]  /*06c0*/  @P4 LOP3.LUT R3, R3, R22, RZ, 0x3c, !PT ;  /* 0x0000001603034212 */ /* 0x008fc600078e3cff */
[----:B------:R-:W3:Y:S01]  /*06d0*/  @P5 LDG.E.CONSTANT R22, desc[UR6][R8.64+0x74] ;  /* 0x0000740608165981 */ /* 0x000ee2000c1e9900 */
[----:B----4-:R-:W-:-:S03]  /*06e0*/  @P4 LOP3.LUT R7, R7, R24, RZ, 0x3c, !PT ;  /* 0x0000001807074212 */ /* 0x010fc600078e3cff */
[----:B------:R-:W4:Y:S01]  /*06f0*/  @P0 LDG.E.CONSTANT R24, desc[UR6][R8.64+0x8c] ;  /* 0x00008c0608180981 */ /* 0x000f22000c1e9900 */
[----:B------:R-:W-:-:S03]  /*0700*/  @P6 LOP3.LUT R15, R15, R26, RZ, 0x3c, !PT ;  /* 0x0000001a0f0f6212 */ /* 0x000fc600078e3cff */
        /* <DEDUP_REMOVED lines=13> */
[----:B------:R-:W-:Y:S02]  /*07e0*/  @P6 LOP3.LUT R2, R2, R27, RZ, 0x3c, !PT ;  /* 0x0000001b02026212 */ /* 0x000fe400078e3cff */
[----:B------:R-:W-:Y:S02]  /*07f0*/  @P6 LOP3.LUT R6, R6, R19, RZ, 0x3c, !PT ;  /* 0x0000001306066212 */ /* 0x000fe400078e3cff */
[----:B------:R-:W-:Y:S02]  /*0800*/  @P0 LOP3.LUT R2, R2, R21, RZ, 0x3c, !PT ;  /* 0x0000001502020212 */ /* 0x000fe400078e3cff */
[----:B------:R-:W-:Y:S02]  /*0810*/  @P0 LOP3.LUT R6, R6, R25, RZ, 0x3c, !PT ;  /* 0x0000001906060212 */ /* 0x000fe400078e3cff */
[----:B--2---:R-:W-:Y:S02]  /*0820*/  @P6 LOP3.LUT R3, R3, R20, RZ, 0x3c, !PT ;  /* 0x0000001403036212 */ /* 0x004fe400078e3cff */
[----:B---3--:R-:W-:-:S02]  /*0830*/  @P6 LOP3.LUT R7, R7, R22, RZ, 0x3c, !PT ;  /* 0x0000001607076212 */ /* 0x008fc400078e3cff */
[----:B----4-:R-:W-:Y:S02]  /*0840*/  @P0 LOP3.LUT R3, R3, R24, RZ, 0x3c, !PT ;  /* 0x0000001803030212 */ /* 0x010fe400078e3cff */
[----:B------:R-:W-:Y:S02]  /*0850*/  @P0 LOP3.LUT R7, R7, R26, RZ, 0x3c, !PT ;  /* 0x0000001a07070212 */ /* 0x000fe400078e3cff */
[----:B------:R-:W-:-:S13]  /*0860*/  R2P PR, R23.B1, 0x7f ;  /* 0x0000007f17007804 */ /* 0x000fda0000001000 */
[----:B------:R-:W2:Y:S04]  /*0870*/  @P0 LDG.E.CONSTANT R20, desc[UR6][R8.64+0xa0] ;  /* 0x0000a00608140981 */ /* 0x000ea8000c1e9900 */
[----:B------:R-:W3:Y:S04]  /*0880*/  @P1 LDG.E.CONSTANT R24, desc[UR6][R8.64+0xb4] ;  /* 0x0000b40608181981 */ /* 0x000ee8000c1e9900 */
[----:B------:R-:W4:Y:S04]  /*0890*/  @P2 LDG.E.CONSTANT R26, desc[UR6][R8.64+0xc8] ;  /* 0x0000c806081a2981 */ /* 0x000f28000c1e9900 */
[----:B------:R-:W4:Y:S04]  /*08a0*/  @P3 LDG.E.CONSTANT R28, desc[UR6][R8.64+0xdc] ;  /* 0x0000dc06081c3981 */ /* 0x000f28000c1e9900 */
[----:B------:R-:W4:Y:S04]  /*08b0*/  @P0 LDG.E.CONSTANT R21, desc[UR6][R8.64+0xa4] ;  /* 0x0000a40608150981 */ /* 0x000f28000c1e9900 */
[----:B------:R-:W4:Y:S04]  /*08c0*/  @P0 LDG.E.CONSTANT R22, desc[UR6][R8.64+0xa8] ;  /* 0x0000a80608160981 */ /* 0x000f28000c1e9900 */
        /* <DEDUP_REMOVED lines=22> */
[----:B------:R-:W-:Y:S02]  /*0a30*/  LOP3.LUT P0, RZ, R23, 0x8000, RZ, 0xc0, !PT ;  /* 0x0000800017ff7812 */ /* 0x000fe4000780c0ff */
[----:B----4-:R-:W-:Y:S01]  /*0a40*/  @P5 LOP3.LUT R15, R15, R26, RZ, 0x3c, !PT ;  /* 0x0000001a0f0f5212 */ /* 0x010fe200078e3cff */
[----:B------:R-:W4:Y:S04]  /*0a50*/  @P3 LDG.E.CONSTANT R23, desc[UR6][R8.64+0xe0] ;  /* 0x0000e00608173981 */ /* 0x000f28000c1e9900 */
[----:B------:R-:W2:Y:S01]  /*0a60*/  @P3 LDG.E.CONSTANT R26, desc[UR6][R8.64+0xe4] ;  /* 0x0000e406081a3981 */ /* 0x000ea2000c1e9900 */
[----:B------:R-:W-:-:S03]  /*0a70*/  @P1 LOP3.LUT R2, R2, R21, RZ, 0x3c, !PT ;  /* 0x0000001502021212 */ /* 0x000fc600078e3cff */
        /* <DEDUP_REMOVED lines=9> */
[----:B---3--:R-:W-:-:S03]  /*0b10*/  @P2 LOP3.LUT R7, R7, R24, RZ, 0x3c, !PT ;  /* 0x0000001807072212 */ /* 0x008fc600078e3cff */
[----:B------:R-:W3:Y:S01]  /*0b20*/  @P4 LDG.E.CONSTANT R24, desc[UR6][R8.64+0x100] ;  /* 0x0001000608184981 */ /* 0x000ee2000c1e9900 */
[----:B----4-:R-:W-:-:S03]  /*0b30*/  @P3 LOP3.LUT R2, R2, R23, RZ, 0x3c, !PT ;  /* 0x0000001702023212 */ /* 0x010fc600078e3cff */
[----:B------:R-:W4:Y:S01]  /*0b40*/  @P5 LDG.E.CONSTANT R23, desc[UR6][R8.64+0x108] ;  /* 0x0001080608175981 */ /* 0x000f22000c1e9900 */
[----:B--2---:R-:W-:-:S03]  /*0b50*/  @P2 LOP3.LUT R6, R6, R21, RZ, 0x3c, !PT ;  /* 0x0000001506062212 */ /* 0x004fc600078e3cff */
[----:B------:R-:W2:Y:S01]  /*0b60*/  @P4 LDG.E.CONSTANT R21, desc[UR6][R8.64+0xfc] ;  /* 0x0000fc0608154981 */ /* 0x000ea2000c1e9900 */
[----:B------:R-:W-:-:S03]  /*0b70*/  @P2 LOP3.LUT R3, R3, R22, RZ, 0x3c, !PT ;  /* 0x0000001603032212 */ /* 0x000fc600078e3cff */
[----:B------:R-:W2:Y:S01]  /*0b80*/  @P4 LDG.E.CONSTANT R22, desc[UR6][R8.64+0xf8] ;  /* 0x0000f80608164981 */ /* 0x000ea2000c1e9900 */
[----:B------:R-:W-:Y:S02]  /*0b90*/  @P3 LOP3.LUT R3, R3, R26, RZ, 0x3c, !PT ;  /* 0x0000001a03033212 */ /* 0x000fe400078e3cff */
[----:B------:R-:W-:Y:S01]  /*0ba0*/  @P3 LOP3.LUT R6, R6, R25, RZ, 0x3c, !PT ;  /* 0x0000001906063212 */ /* 0x000fe200078e3cff */
[----:B------:R-:W2:Y:S04]  /*0bb0*/  @P5 LDG.E.CONSTANT R26, desc[UR6][R8.64+0x10c] ;  /* 0x00010c06081a5981 */ /* 0x000ea8000c1e9900 */
        /* <DEDUP_REMOVED lines=15> */
[----:B------:R-:W-:-:S03]  /*0cb0*/  @P5 LOP3.LUT R3, R3, R26, RZ, 0x3c, !PT ;  /* 0x0000001a03035212 */ /* 0x000fc600078e3cff */
[----:B------:R-:W2:Y:S01]  /*0cc0*/  @P0 LDG.E.CONSTANT R26, desc[UR6][R8.64+0x134] ;  /* 0x00013406081a0981 */ /* 0x000ea2000c1e9900 */
[----:B------:R-:W-:-:S03]  /*0cd0*/  @P5 LOP3.LUT R6, R6, R25, RZ, 0x3c, !PT ;  /* 0x0000001906065212 */ /* 0x000fc600078e3cff */
[----:B------:R-:W2:Y:S01]  /*0ce0*/  @P0 LDG.E.CONSTANT R25, desc[UR6][R8.64+0x138] ;  /* 0x0001380608190981 */ /* 0x000ea2000c1e9900 */
[----:B------:R-:W-:-:S05]  /*0cf0*/  VIADD R18, R18, 0x10 ;  /* 0x0000001012127836 */ /* 0x000fca0000000000 */
[----:B------:R-:W-:Y:S02]  /*0d00*/  ISETP.NE.AND P1, PT, R18, 0x20, PT ;  /* 0x000000201200780c */ /* 0x000fe40003f25270 */
[----:B------:R-:W-:Y:S02]  /*0d10*/  @P5 LOP3.LUT R7, R7, R20, RZ, 0x3c, !PT ;  /* 0x0000001407075212 */ /* 0x000fe400078e3cff */
[----:B------:R-:W-:Y:S02]  /*0d20*/  @P6 LOP3.LUT R2, R2, R19, RZ, 0x3c, !PT ;  /* 0x0000001302026212 */ /* 0x000fe400078e3cff */
[----:B---3--:R-:W-:Y:S02]  /*0d30*/  @P6 LOP3.LUT R7, R7, R24, RZ, 0x3c, !PT ;  /* 0x0000001807076212 */ /* 0x008fe400078e3cff */
[----:B----4-:R-:W-:Y:S02]  /*0d40*/  @P0 LOP3.LUT R2, R2, R23, RZ, 0x3c, !PT ;  /* 0x0000001702020212 */ /* 0x010fe400078e3cff */
[----:B------:R-:W-:-:S02]  /*0d50*/  @P0 LOP3.LUT R7, R7, R28, RZ, 0x3c, !PT ;  /* 0x0000001c07070212 */ /* 0x000fc400078e3cff */
[----:B--2---:R-:W-:Y:S02]  /*0d60*/  @P6 LOP3.LUT R6, R6, R21, RZ, 0x3c, !PT ;  /* 0x0000001506066212 */ /* 0x004fe400078e3cff */
[----:B------:R-:W-:-:S04]  /*0d70*/  @P6 LOP3.LUT R3, R3, R22, RZ, 0x3c, !PT ;  /* 0x0000001603036212 */ /* 0x000fc800078e3cff */
[----:B------:R-:W-:Y:S02]  /*0d80*/  @P0 LOP3.LUT R3, R3, R26, RZ, 0x3c, !PT ;  /* 0x0000001a03030212 */ /* 0x000fe400078e3cff */
[----:B------:R-:W-:Y:S01]  /*0d90*/  @P0 LOP3.LUT R6, R6, R25, RZ, 0x3c, !PT ;  /* 0x0000001906060212 */ /* 0x000fe200078e3cff */
[----:B------:R-:W-:Y:S06]  /*0da0*/  @P1 BRA `(.L_x_57) ;  /* 0xfffffff400481947 */ /* 0x000fec000383ffff */
[----:B------:R-:W-:-:S05]  /*0db0*/  VIADD R16, R16, 0x1 ;  /* 0x0000000110107836 */ /* 0x000fca0000000000 */
[----:B------:R-:W-:-:S13]  /*0dc0*/  ISETP.NE.AND P0, PT, R16, 0x5, PT ;  /* 0x000000051000780c */ /* 0x000fda0003f05270 */
[----:B------:R-:W-:Y:S05]  /*0dd0*/  @P0 BRA `(.L_x_58) ;  /* 0xfffffff400280947 */ /* 0x000fea000383ffff */
[----:B------:R-:W0:Y:S01]  /*0de0*/  LDC.64 R8, c[0x0][0x380] ;  /* 0x0000e000ff087b82 */ /* 0x000e220000000a00 */
[----:B------:R-:W-:Y:S01]  /*0df0*/  VIADD R14, R14, 0x1 ;  /* 0x000000010e0e7836 */ /* 0x000fe20000000000 */
[----:B------:R-:W-:-:S04]  /*0e00*/  LOP3.LUT R17, R13, 0x3, RZ, 0xc0, !PT ;  /* 0x000000030d117812 */ /* 0x000fc800078ec0ff */
[----:B------:R-:W-:Y:S01]  /*0e10*/  ISETP.GE.U32.AND P0, PT, R14, R17, PT ;  /* 0x000000110e00720c */ /* 0x000fe20003f06070 */
[----:B0-----:R-:W-:-:S05]  /*0e20*/  IMAD.WIDE R8, R0, 0x30, R8 ;  /* 0x0000003000087825 */ /* 0x001fca00078e0208 */
[----:B------:R0:W-:Y:S04]  /*0e30*/  STG.E.64 desc[UR6][R8.64+0x8], R2 ;  /* 0x0000080208007986 */ /* 0x0001e8000c101b06 */
[----:B------:R0:W-:Y:S04]  /*0e40*/  STG.E.64 desc[UR6][R8.64+0x10], R6 ;  /* 0x0000100608007986 */ /* 0x0001e8000c101b06 */
[----:B------:R0:W-:Y:S01]  /*0e50*/  STG.E desc[UR6][R8.64+0x4], R15 ;  /* 0x0000040f08007986 */ /* 0x0001e2000c101906 */
[----:B------:R-:W-:Y:S05]  /*0e60*/  @!P0 BRA `(.L_x_59) ;  /* 0xfffffff000f48947 */ /* 0x000fea000383ffff */
.L_x_56:
[----:B------:R-:W-:Y:S05]  /*0e70*/  BSYNC.RECONVERGENT B1 ;  /* 0x0000000000017941 */ /* 0x000fea0003800200 */
.L_x_55:
[C---:B------:R-:W-:Y:S01]  /*0e80*/  ISETP.GT.U32.AND P0, PT, R13.reuse, 0x3, PT ;  /* 0x000000030d00780c */ /* 0x040fe20003f04070 */
[----:B------:R-:W-:Y:S01]  /*0e90*/  VIADD R12, R12, 0x1 ;  /* 0x000000010c0c7836 */ /* 0x000fe20000000000 */
[--C-:B------:R-:W-:Y:S02]  /*0ea0*/  SHF.R.U64 R13, R13, 0x2, R10.reuse ;  /* 0x000000020d0d7819 */ /* 0x100fe4000000120a */
[----:B------:R-:W-:Y:S02]  /*0eb0*/  ISETP.GT.U32.AND.EX P0, PT, R10, RZ, PT, P0 ;  /* 0x000000ff0a00720c */ /* 0x000fe40003f04100 */
[----:B------:R-:W-:-:S11]  /*0ec0*/  SHF.R.U32.HI R10, RZ, 0x2, R10 ;  /* 0x00000002ff0a7819 */ /* 0x000fd6000001160a */
[----:B------:R-:W-:Y:S05]  /*0ed0*/  @P0 BRA `(.L_x_60) ;  /* 0xfffffff000b80947 */ /* 0x000fea000383ffff */
.L_x_54:
[----:B------:R-:W-:Y:S05]  /*0ee0*/  BSYNC.RECONVERGENT B0 ;  /* 0x0000000000007941 */ /* 0x000fea0003800200 */
.L_x_53:
[----:B0-----:R-:W0:Y:S01]  /*0ef0*/  LDC.64 R2, c[0x0][0x380] ;  /* 0x0000e000ff027b82 */ /* 0x001e220000000a00 */
[----:B------:R-:W1:Y:S01]  /*0f00*/  LDCU UR4, c[0x0][0x388] ;  /* 0x00007100ff0477ac */ /* 0x000e620008000800 */
[----:B0-----:R-:W-:-:S04]  /*0f10*/  IMAD.WIDE R2, R0, 0x30, R2 ;  /* 0x0000003000027825 */ /* 0x001fc800078e0202 */
[----:B------:R-:W-:Y:S01]  /*0f20*/  IMAD.IADD R0, R11, 0x1, R0 ;  /* 0x000000010b007824 */ /* 0x000fe200078e0200 */
[----:B------:R0:W-:Y:S04]  /*0f30*/  STG.E.64 desc[UR6][R2.64+0x18], RZ ;  /* 0x000018ff02007986 */ /* 0x0001e8000c101b06 */
[----:B------:R0:W-:Y:S01]  /*0f40*/  STG.E desc[UR6][R2.64+0x20], RZ ;  /* 0x000020ff02007986 */ /* 0x0001e2000c101906 */
[----:B-1----:R-:W-:-:S03]  /*0f50*/  ISETP.GE.AND P0, PT, R0, UR4, PT ;  /* 0x0000000400007c0c */ /* 0x002fc6000bf06270 */
[----:B------:R0:W-:Y:S10]  /*0f60*/  STG.E.64 desc[UR6][R2.64+0x28], RZ ;  /* 0x000028ff02007986 */ /* 0x0001f4000c101b06 */
[----:B0-----:R-:W-:Y:S05]  /*0f70*/  @!P0 BRA `(.L_x_61) ;  /* 0xfffffff0004c8947 */ /* 0x001fea000383ffff */
[----:B------:R-:W-:Y:S05]  /*0f80*/  EXIT ;  /* 0x000000000000794d */ /* 0x000fea0003800000 */
.L_x_62:
        /* <DEDUP_REMOVED lines=15> */
.L_x_70:


//--------------------- .nv.global.init           --------------------------
	.section	.nv.global.init,"aw",@progbits
	.align	16
.nv.global.init:
	.type		__cudart_sin_cos_coeffs,@object
	.size		__cudart_sin_cos_coeffs,(__cudart_i2opi_d - __cudart_sin_cos_coeffs)
__cudart_sin_cos_coeffs:
        /*0000*/ 	.byte	0x46, 0xd2, 0xb0, 0x2c, 0xf1, 0xe5, 0x5a, 0xbe, 0x92, 0xe3, 0xac, 0x69, 0xe3, 0x1d, 0xc7, 0x3e
        /*0010*/ 	.byte	0xa1, 0x62, 0xdb, 0x19, 0xa0, 0x01, 0x2a, 0xbf, 0x18, 0x08, 0x11, 0x11, 0x11, 0x11, 0x81, 0x3f
        /*0020*/ 	.byte	0x54, 0x55, 0x55, 0x55, 0x55, 0x55, 0xc5, 0xbf, 0x00, 0x00, 0x00, 0x00, 0x00, 0x00, 0x00, 0x00
        /*0030*/ 	.byte	0x00, 0x00, 0x00, 0x00, 0x00, 0x00, 0x00, 0x00, 0x64, 0x81, 0xfd, 0x20, 0x83, 0xff, 0xa8, 0xbd
        /*0040*/ 	.byte	0x28, 0x85, 0xef, 0xc1, 0xa7, 0xee, 0x21, 0x3e, 0xd9, 0xe6, 0x06, 0x8e, 0x4f, 0x7e, 0x92, 0xbe
        /*0050*/ 	.byte	0xe9, 0xbc, 0xdd, 0x19, 0xa0, 0x01, 0xfa, 0x3e, 0x47, 0x5d, 0xc1, 0x16, 0x6c, 0xc1, 0x56, 0xbf
        /*0060*/ 	.byte	0x51, 0x55, 0x55, 0x55, 0x55, 0x55, 0xa5, 0x3f, 0x00, 0x00, 0x00, 0x00, 0x00, 0x00, 0xe0, 0xbf
        /*0070*/ 	.byte	0x00, 0x00, 0x00, 0x00, 0x00, 0x00, 0xf0, 0x3f, 0x00, 0x00, 0x00, 0x00, 0x00, 0x00, 0x00, 0x00
	.type		__cudart_i2opi_d,@object
	.size		__cudart_i2opi_d,(mrg32k3aM1SubSeq - __cudart_i2opi_d)
__cudart_i2opi_d:
        /* <DEDUP_REMOVED lines=9> */
	.type		mrg32k3aM1SubSeq,@object
	.size		mrg32k3aM1SubSeq,(mrg32k3aM2SubSeq - mrg32k3aM1SubSeq)
mrg32k3aM1SubSeq:
        /* <DEDUP_REMOVED lines=126> */
	.type		mrg32k3aM2SubSeq,@object
	.size		mrg32k3aM2SubSeq,(mrg32k3aM1 - mrg32k3aM2SubSeq)
mrg32k3aM2SubSeq:
        /* <DEDUP_REMOVED lines=126> */
	.type		mrg32k3aM1,@object
	.size		mrg32k3aM1,(mrg32k3aM1Seq - mrg32k3aM1)
mrg32k3aM1:
        /* <DEDUP_REMOVED lines=144> */
	.type		mrg32k3aM1Seq,@object
	.size		mrg32k3aM1Seq,(mrg32k3aM2 - mrg32k3aM1Seq)
mrg32k3aM1Seq:
        /* <DEDUP_REMOVED lines=144> */
	.type		mrg32k3aM2,@object
	.size		mrg32k3aM2,(mrg32k3aM2Seq - mrg32k3aM2)
mrg32k3aM2:
        /* <DEDUP_REMOVED lines=144> */
	.type		mrg32k3aM2Seq,@object
	.size		mrg32k3aM2Seq,(precalc_xorwow_matrix - mrg32k3aM2Seq)
mrg32k3aM2Seq:
        /* <DEDUP_REMOVED lines=144> */
	.type		precalc_xorwow_matrix,@object
	.size		precalc_xorwow_matrix,(precalc_xorwow_offset_matrix - precalc_xorwow_matrix)
precalc_xorwow_matrix:
        /* <DEDUP_REMOVED lines=6400> */
	.type		precalc_xorwow_offset_matrix,@object
	.size		precalc_xorwow_offset_matrix,(.L_1 - precalc_xorwow_offset_matrix)
precalc_xorwow_offset_matrix:
        /* <DEDUP_REMOVED lines=6400> */
.L_1:


//--------------------- .nv.shared.reserved.0     --------------------------
	.section	.nv.shared.reserved.0,"aw",@nobits
	.weak		__nv_reservedSMEM_offset_0_alias
	.size		__nv_reservedSMEM_offset_0_alias, 0, 64
	.other		__nv_reservedSMEM_offset_0_alias,@"STO_CUDA_RESERVED_SHARED STV_DEFAULT"
__nv_reservedSMEM_offset_0_alias:
	.zero		0
	.zero		64


//--------------------- .nv.constant0.update_rtp  --------------------------
	.section	.nv.constant0.update_rtp,"a",@progbits
	.sectionflags	@""
	.align	4
.nv.constant0.update_rtp:
	.zero		1020


//--------------------- .nv.constant0.init_config --------------------------
	.section	.nv.constant0.init_config,"a",@progbits
	.sectionflags	@""
	.align	4
.nv.constant0.init_config:
	.zero		948


//--------------------- .nv.constant0.draw_pareto_runtimes --------------------------
	.section	.nv.constant0.draw_pareto_runtimes,"a",@progbits
	.sectionflags	@""
	.align	4
.nv.constant0.draw_pareto_runtimes:
	.zero		936


//--------------------- .nv.constant0.initrand    --------------------------
	.section	.nv.constant0.initrand,"a",@progbits
	.sectionflags	@""
	.align	4
.nv.constant0.initrand:
	.zero		908


//--------------------- SYMBOLS --------------------------

	.type		.nv.reservedSmem.offset0,@object
	.size		.nv.reservedSmem.offset0,0x4
